// auto-generated by cutlass_sweep.gemm — config: {"arch": "sm_90", "cluster_m": 2, "cluster_n": 1, "dtype": "int8", "stages": 4, "tile_k": 128, "tile_m": 128, "tile_n": 256}
#include "cutlass/cutlass.h"
#include "cutlass/gemm/collective/collective_builder.hpp"
#include "cutlass/gemm/device/gemm_universal_adapter.h"
#include "cutlass/gemm/kernel/gemm_universal.hpp"
#include "cutlass/epilogue/collective/collective_builder.hpp"

using ElemA = int8_t;
using ElemB = int8_t;
using ElemCD = int8_t;
using Acc  = int32_t;
using TileShape    = cute::Shape<cute::_128, cute::_256, cute::_128>;
using ClusterShape = cute::Shape<cute::_2, cute::_1, cute::_1>;

using CollectiveEpilogue = typename cutlass::epilogue::collective::CollectiveBuilder<
    cutlass::arch::Sm90, cutlass::arch::OpClassTensorOp,
    TileShape, ClusterShape,
    cutlass::epilogue::collective::EpilogueTileAuto,
    Acc, Acc,
    ElemCD, cutlass::layout::RowMajor, 128 / cutlass::sizeof_bits<ElemCD>::value,
    ElemCD, cutlass::layout::RowMajor, 128 / cutlass::sizeof_bits<ElemCD>::value,
    cutlass::epilogue::collective::EpilogueScheduleAuto
  >::CollectiveOp;

using CollectiveMainloop = typename cutlass::gemm::collective::CollectiveBuilder<
    cutlass::arch::Sm90, cutlass::arch::OpClassTensorOp,
    ElemA, cutlass::layout::RowMajor, 128 / cutlass::sizeof_bits<ElemA>::value,
    ElemB, cutlass::layout::ColumnMajor, 128 / cutlass::sizeof_bits<ElemB>::value,
    Acc,
    TileShape, ClusterShape,
    cutlass::gemm::collective::StageCount<4>,
    cutlass::gemm::collective::KernelScheduleAuto
  >::CollectiveOp;

using GemmKernel = cutlass::gemm::kernel::GemmUniversal<
    cute::Shape<int,int,int,int>,
    CollectiveMainloop,
    CollectiveEpilogue
>;
using Gemm = cutlass::gemm::device::GemmUniversalAdapter<GemmKernel>;

// Force the device kernel symbol into the cubin without needing a host main.
auto* _anchor = &cutlass::device_kernel<GemmKernel>;


// ===== COMPILED SASS (sm_90a) =====

	.target	sm_90a

	.elftype	@"ET_EXEC"


//--------------------- .note.nv.tkinfo           --------------------------
	.section	.note.nv.tkinfo,"",@"SHT_NOTE"
	.sectionflags	@"SHF_NOTE_NV_TKINFO"
	.tkinfo
        /*0018*/ 	.word	0x00000002
        /*0030*/ 	.string	""
        /*0030*/ 	.string	"ptxas"
        /*0030*/ 	.string	"Cuda compilation tools, release 13.0, V13.0.88"
        /*0030*/ 	.string	"Build cuda_13.0.r13.0/compiler.36424714_0"
        /*0030*/ 	.string	"-arch sm_90a -m 64 "



//--------------------- .note.nv.cuinfo           --------------------------
	.section	.note.nv.cuinfo,"",@"SHT_NOTE"
	.sectionflags	@"SHF_NOTE_NV_CUINFO"
        /*0018*/ 	.short	0x0002
        /*001a*/ 	.short	0x005a
        /*001c*/ 	.short	0x0082
	.zero		2


//--------------------- .nv.info                  --------------------------
	.section	.nv.info,"",@"SHT_CUDA_INFO"
	.align	4


	//----- nvinfo : EIATTR_REGCOUNT
	.align		4
        /*0000*/ 	.byte	0x04, 0x2f
        /*0002*/ 	.short	(.L_15 - .L_14)
	.align		4
.L_14:
        /*0004*/ 	.word	index@(_ZN7cutlass13device_kernelINS_4gemm6kernel13GemmUniversalIN4cute5tupleIJiiiiEEENS1_10collective13CollectiveMmaINS1_34MainloopSm90TmaGmmaWarpSpecializedILi4ENS5_IJNS4_1CILi2EEENSA_ILi1EEESC_EEENS1_35KernelTmaWarpSpecializedCooperativeEEENS5_IJNSA_ILi128EEENSA_ILi256EEESG_EEEaNS5_IJlSC_lEEEaSJ_NS4_8TiledMMAINS4_8MMA_AtomIJNS4_4SM904GMMA27MMA_64x256x32_S32S8S8_SS_TNEEEENS4_6LayoutISD_NS5_IJSC_NSA_ILi0EEESR_EEEEENS5_IJNS4_10UnderscoreESU_SU_EEEEENS4_13SM90_TMA_LOADENS4_14ComposedLayoutINS4_7SwizzleILi3ELi4ELi3EEENS4_18smem_ptr_flag_bitsILi8EEENSQ_INS5_IJNSA_ILi8EEESG_EEENS5_IJSG_SC_EEEEEEEvNS4_8identityENS4_23SM90_TMA_LOAD_MULTICASTES17_vS18_EENS_8epilogue10collective6detail29Sm90TmaWarpSpecializedAdapterINS1C_15DefaultEpilogueIaSJ_SJ_NS1B_6thread17LinearCombinationIaLi1EiiLNS1G_9ScaleType4KindE0ELNS_15FloatRoundStyleE2EaEENS1_15EpilogueDefaultEEEEEvvEEEEvNT_6ParamsE)
        /*0008*/ 	.word	0x000000a8


	//----- nvinfo : EIATTR_FRAME_SIZE
	.align		4
.L_15:
        /*000c*/ 	.byte	0x04, 0x11
        /*000e*/ 	.short	(.L_17 - .L_16)
	.align		4
.L_16:
        /*0010*/ 	.word	index@(_ZN7cutlass13device_kernelINS_4gemm6kernel13GemmUniversalIN4cute5tupleIJiiiiEEENS1_10collective13CollectiveMmaINS1_34MainloopSm90TmaGmmaWarpSpecializedILi4ENS5_IJNS4_1CILi2EEENSA_ILi1EEESC_EEENS1_35KernelTmaWarpSpecializedCooperativeEEENS5_IJNSA_ILi128EEENSA_ILi256EEESG_EEEaNS5_IJlSC_lEEEaSJ_NS4_8TiledMMAINS4_8MMA_AtomIJNS4_4SM904GMMA27MMA_64x256x32_S32S8S8_SS_TNEEEENS4_6LayoutISD_NS5_IJSC_NSA_ILi0EEESR_EEEEENS5_IJNS4_10UnderscoreESU_SU_EEEEENS4_13SM90_TMA_LOADENS4_14ComposedLayoutINS4_7SwizzleILi3ELi4ELi3EEENS4_18smem_ptr_flag_bitsILi8EEENSQ_INS5_IJNSA_ILi8EEESG_EEENS5_IJSG_SC_EEEEEEEvNS4_8identityENS4_23SM90_TMA_LOAD_MULTICASTES17_vS18_EENS_8epilogue10collective6detail29Sm90TmaWarpSpecializedAdapterINS1C_15DefaultEpilogueIaSJ_SJ_NS1B_6thread17LinearCombinationIaLi1EiiLNS1G_9ScaleType4KindE0ELNS_15FloatRoundStyleE2EaEENS1_15EpilogueDefaultEEEEEvvEEEEvNT_6ParamsE)
        /*0014*/ 	.word	0x00000000


	//----- nvinfo : EIATTR_MIN_STACK_SIZE
	.align		4
.L_17:
        /*0018*/ 	.byte	0x04, 0x12
        /*001a*/ 	.short	(.L_19 - .L_18)
	.align		4
.L_18:
        /*001c*/ 	.word	index@(_ZN7cutlass13device_kernelINS_4gemm6kernel13GemmUniversalIN4cute5tupleIJiiiiEEENS1_10collective13CollectiveMmaINS1_34MainloopSm90TmaGmmaWarpSpecializedILi4ENS5_IJNS4_1CILi2EEENSA_ILi1EEESC_EEENS1_35KernelTmaWarpSpecializedCooperativeEEENS5_IJNSA_ILi128EEENSA_ILi256EEESG_EEEaNS5_IJlSC_lEEEaSJ_NS4_8TiledMMAINS4_8MMA_AtomIJNS4_4SM904GMMA27MMA_64x256x32_S32S8S8_SS_TNEEEENS4_6LayoutISD_NS5_IJSC_NSA_ILi0EEESR_EEEEENS5_IJNS4_10UnderscoreESU_SU_EEEEENS4_13SM90_TMA_LOADENS4_14ComposedLayoutINS4_7SwizzleILi3ELi4ELi3EEENS4_18smem_ptr_flag_bitsILi8EEENSQ_INS5_IJNSA_ILi8EEESG_EEENS5_IJSG_SC_EEEEEEEvNS4_8identityENS4_23SM90_TMA_LOAD_MULTICASTES17_vS18_EENS_8epilogue10collective6detail29Sm90TmaWarpSpecializedAdapterINS1C_15DefaultEpilogueIaSJ_SJ_NS1B_6thread17LinearCombinationIaLi1EiiLNS1G_9ScaleType4KindE0ELNS_15FloatRoundStyleE2EaEENS1_15EpilogueDefaultEEEEEvvEEEEvNT_6ParamsE)
        /*0020*/ 	.word	0x00000000
.L_19:


//--------------------- .nv.compat                --------------------------
	.section	.nv.compat,"",@"SHT_CUDA_COMPAT_INFO"
	.align	4
        /*0000*/ 	.byte	0x02, 0x09, 0x01, 0x00, 0x02, 0x02, 0x04, 0x00, 0x02, 0x05, 0x05, 0x00, 0x03, 0x07, 0x01, 0x01
        /*0010*/ 	.byte	0x02, 0x03, 0x01, 0x00, 0x02, 0x06, 0x01, 0x00, 0x04, 0x0b, 0x08, 0x00, 0x00, 0x00, 0x00, 0x00
        /*0020*/ 	.byte	0x00, 0x00, 0x00, 0x00


//--------------------- .nv.info._ZN7cutlass13device_kernelINS_4gemm6kernel13GemmUniversalIN4cute5tupleIJiiiiEEENS1_10collective13CollectiveMmaINS1_34MainloopSm90TmaGmmaWarpSpecializedILi4ENS5_IJNS4_1CILi2EEENSA_ILi1EEESC_EEENS1_35KernelTmaWarpSpecializedCooperativeEEENS5_IJNSA_ILi128EEENSA_ILi256EEESG_EEEaNS5_IJlSC_lEEEaSJ_NS4_8TiledMMAINS4_8MMA_AtomIJNS4_4SM904GMMA27MMA_64x256x32_S32S8S8_SS_TNEEEENS4_6LayoutISD_NS5_IJSC_NSA_ILi0EEESR_EEEEENS5_IJNS4_10UnderscoreESU_SU_EEEEENS4_13SM90_TMA_LOADENS4_14ComposedLayoutINS4_7SwizzleILi3ELi4ELi3EEENS4_18smem_ptr_flag_bitsILi8EEENSQ_INS5_IJNSA_ILi8EEESG_EEENS5_IJSG_SC_EEEEEEEvNS4_8identityENS4_23SM90_TMA_LOAD_MULTICASTES17_vS18_EENS_8epilogue10collective6detail29Sm90TmaWarpSpecializedAdapterINS1C_15DefaultEpilogueIaSJ_SJ_NS1B_6thread17LinearCombinationIaLi1EiiLNS1G_9ScaleType4KindE0ELNS_15FloatRoundStyleE2EaEENS1_15EpilogueDefaultEEEEEvvEEEEvNT_6ParamsE --------------------------
	.section	.nv.info._ZN7cutlass13device_kernelINS_4gemm6kernel13GemmUniversalIN4cute5tupleIJiiiiEEENS1_10collective13CollectiveMmaINS1_34MainloopSm90TmaGmmaWarpSpecializedILi4ENS5_IJNS4_1CILi2EEENSA_ILi1EEESC_EEENS1_35KernelTmaWarpSpecializedCooperativeEEENS5_IJNSA_ILi128EEENSA_ILi256EEESG_EEEaNS5_IJlSC_lEEEaSJ_NS4_8TiledMMAINS4_8MMA_AtomIJNS4_4SM904GMMA27MMA_64x256x32_S32S8S8_SS_TNEEEENS4_6LayoutISD_NS5_IJSC_NSA_ILi0EEESR_EEEEENS5_IJNS4_10UnderscoreESU_SU_EEEEENS4_13SM90_TMA_LOADENS4_14ComposedLayoutINS4_7SwizzleILi3ELi4ELi3EEENS4_18smem_ptr_flag_bitsILi8EEENSQ_INS5_IJNSA_ILi8EEESG_EEENS5_IJSG_SC_EEEEEEEvNS4_8identityENS4_23SM90_TMA_LOAD_MULTICASTES17_vS18_EENS_8epilogue10collective6detail29Sm90TmaWarpSpecializedAdapterINS1C_15DefaultEpilogueIaSJ_SJ_NS1B_6thread17LinearCombinationIaLi1EiiLNS1G_9ScaleType4KindE0ELNS_15FloatRoundStyleE2EaEENS1_15EpilogueDefaultEEEEEvvEEEEvNT_6ParamsE,"",@"SHT_CUDA_INFO"
	.sectionflags	@""
	.align	4


	//----- nvinfo : EIATTR_CUDA_API_VERSION
	.align		4
        /*0000*/ 	.byte	0x04, 0x37
        /*0002*/ 	.short	(.L_21 - .L_20)
.L_20:
        /*0004*/ 	.word	0x00000082


	//----- nvinfo : EIATTR_KPARAM_INFO
	.align		4
.L_21:
        /*0008*/ 	.byte	0x04, 0x17
        /*000a*/ 	.short	(.L_23 - .L_22)
.L_22:
        /*000c*/ 	.word	0x00000000
        /*0010*/ 	.short	0x0000
        /*0012*/ 	.short	0x0070
        /*0014*/ 	.byte	0x00, 0xf0, 0x01, 0x10


	//----- nvinfo : EIATTR_SPARSE_MMA_MASK
	.align		4
.L_23:
        /*0018*/ 	.byte	0x03, 0x50
        /*001a*/ 	.short	0x0000


	//----- nvinfo : EIATTR_MAXREG_COUNT
	.align		4
        /*001c*/ 	.byte	0x03, 0x1b
        /*001e*/ 	.short	0x00a8


	//----- nvinfo : EIATTR_NUM_BARRIERS
	.align		4
        /*0020*/ 	.byte	0x02, 0x4c
        /*0022*/ 	.byte	0x01
	.zero		1


	//----- nvinfo : EIATTR_EXTERNS
	.align		4
        /*0024*/ 	.byte	0x04, 0x0f
        /*0026*/ 	.short	(.L_25 - .L_24)


	//   ....[0]....
	.align		4
.L_24:
        /*0028*/ 	.word	index@(__assertfail)


	//----- nvinfo : EIATTR_MERCURY_ISA_VERSION
	.align		4
.L_25:
        /*002c*/ 	.byte	0x03, 0x5f
        /*002e*/ 	.short	0x0101


	//----- nvinfo : EIATTR_INT_WARP_WIDE_INSTR_OFFSETS
	.align		4
        /*0030*/ 	.byte	0x04, 0x31
        /*0032*/ 	.short	(.L_27 - .L_26)


	//   ....[0]....
.L_26:
        /*0034*/ 	.word	0x00000480


	//   ....[1]....
        /*0038*/ 	.word	0x000004b0


	//   ....[2]....
        /*003c*/ 	.word	0x00000670


	//   ....[3]....
        /*0040*/ 	.word	0x00001cd0


	//----- nvinfo : EIATTR_COOP_GROUP_MASK_REGIDS
	.align		4
.L_27:
        /*0044*/ 	.byte	0x04, 0x29
        /*0046*/ 	.short	(.L_29 - .L_28)


	//   ....[0]....
.L_28:
        /*0048*/ 	.word	0xffffffff


	//   ....[1]....
        /*004c*/ 	.word	0xffffffff


	//   ....[2]....
        /*0050*/ 	.word	0xffffffff


	//   ....[3]....
        /*0054*/ 	.word	0xffffffff


	//   ....[4]....
        /*0058*/ 	.word	0xffffffff


	//   ....[5]....
        /*005c*/ 	.word	0xffffffff


	//----- nvinfo : EIATTR_COOP_GROUP_INSTR_OFFSETS
	.align		4
.L_29:
        /*0060*/ 	.byte	0x04, 0x28
        /*0062*/ 	.short	(.L_31 - .L_30)


	//   ....[0]....
.L_30:
        /*0064*/ 	.word	0x00000060


	//   ....[1]....
        /*0068*/ 	.word	0x00000070


	//   ....[2]....
        /*006c*/ 	.word	0x00000130


	//   ....[3]....
        /*0070*/ 	.word	0x000002d0


	//   ....[4]....
        /*0074*/ 	.word	0x000007f0


	//   ....[5]....
        /*0078*/ 	.word	0x00001230


	//----- nvinfo : EIATTR_REG_RECONFIG
	.align		4
.L_31:
        /*007c*/ 	.byte	0x01, 0x54
	.zero		2


	//----- nvinfo : EIATTR_SYSCALL_OFFSETS
	.align		4
        /*0080*/ 	.byte	0x04, 0x46
        /*0082*/ 	.short	(.L_33 - .L_32)


	//   ....[0]....
.L_32:
        /*0084*/ 	.word	0x000013f0


	//----- nvinfo : EIATTR_MBARRIER_INSTR_OFFSETS
	.align		4
.L_33:
        /*0088*/ 	.byte	0x04, 0x39
        /*008a*/ 	.short	(.L_35 - .L_34)


	//   ....[0]....
.L_34:
        /*008c*/ 	.word	0x00000230
        /*0090*/ 	.word	0x000000ff
        /*0094*/ 	.word	0x00000000
        /*0098*/ 	.short	0x0100
        /*009a*/ 	.byte	0x08
	.zero		1


	//   ....[1]....
        /*009c*/ 	.word	0x00000240
        /*00a0*/ 	.word	0x000000ff
        /*00a4*/ 	.word	0x00000020
        /*00a8*/ 	.short	0x0100
        /*00aa*/ 	.byte	0x08
	.zero		1


	//   ....[2]....
        /*00ac*/ 	.word	0x00000250
        /*00b0*/ 	.word	0x000000ff
        /*00b4*/ 	.word	0x00000008
        /*00b8*/ 	.short	0x0100
        /*00ba*/ 	.byte	0x08
	.zero		1


	//   ....[3]....
        /*00bc*/ 	.word	0x00000260
        /*00c0*/ 	.word	0x000000ff
        /*00c4*/ 	.word	0x00000028
        /*00c8*/ 	.short	0x0100
        /*00ca*/ 	.byte	0x08
	.zero		1


	//   ....[4]....
        /*00cc*/ 	.word	0x00000270
        /*00d0*/ 	.word	0x000000ff
        /*00d4*/ 	.word	0x00000010
        /*00d8*/ 	.short	0x0100
        /*00da*/ 	.byte	0x08
	.zero		1


	//   ....[5]....
        /*00dc*/ 	.word	0x00000280
        /*00e0*/ 	.word	0x000000ff
        /*00e4*/ 	.word	0x00000030
        /*00e8*/ 	.short	0x0100
        /*00ea*/ 	.byte	0x08
	.zero		1


	//   ....[6]....
        /*00ec*/ 	.word	0x00000290
        /*00f0*/ 	.word	0x000000ff
        /*00f4*/ 	.word	0x00000018
        /*00f8*/ 	.short	0x0100
        /*00fa*/ 	.byte	0x08
	.zero		1


	//   ....[7]....
        /*00fc*/ 	.word	0x000002a0
        /*0100*/ 	.word	0x000000ff
        /*0104*/ 	.word	0x00000038
        /*0108*/ 	.short	0x0100
        /*010a*/ 	.byte	0x08
	.zero		1


	//   ....[8]....
        /*010c*/ 	.word	0x000006f0
        /*0110*/ 	.word	0x000000ff
        /*0114*/ 	.word	0x00000050
        /*0118*/ 	.short	0x0100
        /*011a*/ 	.byte	0x06
	.zero		1


	//   ....[9]....
        /*011c*/ 	.word	0x00000780
        /*0120*/ 	.word	0x000000ff
        /*0124*/ 	.word	0x00000058
        /*0128*/ 	.short	0x0100
        /*012a*/ 	.byte	0x06
	.zero		1


	//   ....[10]....
        /*012c*/ 	.word	0x000014c0
        /*0130*/ 	.word	0x00000003
        /*0134*/ 	.word	0x00000000
        /*0138*/ 	.short	0x010a
        /*013a*/ 	.byte	0x3f
	.zero		1


	//   ....[11]....
        /*013c*/ 	.word	0x00001500
        /*0140*/ 	.word	0x00000003
        /*0144*/ 	.word	0x00000000
        /*0148*/ 	.short	0x010a
        /*014a*/ 	.byte	0x3f
	.zero		1


	//   ....[12]....
        /*014c*/ 	.word	0x000018d0
        /*0150*/ 	.word	0x00000005
        /*0154*/ 	.word	0x00000000
        /*0158*/ 	.short	0x010a
        /*015a*/ 	.byte	0x3f
	.zero		1


	//   ....[13]....
        /*015c*/ 	.word	0x00001910
        /*0160*/ 	.word	0x00000005
        /*0164*/ 	.word	0x00000000
        /*0168*/ 	.short	0x010a
        /*016a*/ 	.byte	0x3f
	.zero		1


	//   ....[14]....
        /*016c*/ 	.word	0x00001b70
        /*0170*/ 	.word	0x00000005
        /*0174*/ 	.word	0x00000000
        /*0178*/ 	.short	0x0101
        /*017a*/ 	.byte	0x3f
	.zero		1


	//   ....[15]....
        /*017c*/ 	.word	0x00001d50
        /*0180*/ 	.word	0x00000003
        /*0184*/ 	.word	0x00000000
        /*0188*/ 	.short	0x0101
        /*018a*/ 	.byte	0x3f
	.zero		1


	//   ....[16]....
        /*018c*/ 	.word	0x00009270
        /*0190*/ 	.word	0x00000014
        /*0194*/ 	.word	0x00000020
        /*0198*/ 	.short	0x010a
        /*019a*/ 	.byte	0x3f
	.zero		1


	//   ....[17]....
        /*019c*/ 	.word	0x00009630
        /*01a0*/ 	.word	0x00000005
        /*01a4*/ 	.word	0x00000058
        /*01a8*/ 	.short	0x0101
        /*01aa*/ 	.byte	0x3f
	.zero		1


	//   ....[18]....
        /*01ac*/ 	.word	0x00009d50
        /*01b0*/ 	.word	0x00000007
        /*01b4*/ 	.word	0x00000000
        /*01b8*/ 	.short	0x010a
        /*01ba*/ 	.byte	0x3f
	.zero		1


	//   ....[19]....
        /*01bc*/ 	.word	0x00009dd0
        /*01c0*/ 	.word	0x00000008
        /*01c4*/ 	.word	0x00000000
        /*01c8*/ 	.short	0x010a
        /*01ca*/ 	.byte	0x3f
	.zero		1


	//   ....[20]....
        /*01cc*/ 	.word	0x00009e60
        /*01d0*/ 	.word	0x0000000b
        /*01d4*/ 	.word	0x00000000
        /*01d8*/ 	.short	0x010a
        /*01da*/ 	.byte	0x3f
	.zero		1


	//   ....[21]....
        /*01dc*/ 	.word	0x00009ef0
        /*01e0*/ 	.word	0x00000003
        /*01e4*/ 	.word	0x00000000
        /*01e8*/ 	.short	0x010a
        /*01ea*/ 	.byte	0x3f
	.zero		1


	//   ....[22]....
        /*01ec*/ 	.word	0x00009f50
        /*01f0*/ 	.word	0x00000003
        /*01f4*/ 	.word	0x00000000
        /*01f8*/ 	.short	0x010a
        /*01fa*/ 	.byte	0x3f
	.zero		1


	//   ....[23]....
        /*01fc*/ 	.word	0x00009fa0
        /*0200*/ 	.word	0x00000005
        /*0204*/ 	.word	0x00000000
        /*0208*/ 	.short	0x010a
        /*020a*/ 	.byte	0x3f
	.zero		1


	//   ....[24]....
        /*020c*/ 	.word	0x0000a070
        /*0210*/ 	.word	0x00000014
        /*0214*/ 	.word	0x00000020
        /*0218*/ 	.short	0x010a
        /*021a*/ 	.byte	0x3f
	.zero		1


	//   ....[25]....
        /*021c*/ 	.word	0x0000a140
        /*0220*/ 	.word	0x00000007
        /*0224*/ 	.word	0x00000000
        /*0228*/ 	.short	0x010a
        /*022a*/ 	.byte	0x3f
	.zero		1


	//   ....[26]....
        /*022c*/ 	.word	0x0000a190
        /*0230*/ 	.word	0x00000008
        /*0234*/ 	.word	0x00000000
        /*0238*/ 	.short	0x010a
        /*023a*/ 	.byte	0x3f
	.zero		1


	//   ....[27]....
        /*023c*/ 	.word	0x0000a1e0
        /*0240*/ 	.word	0x0000000b
        /*0244*/ 	.word	0x00000000
        /*0248*/ 	.short	0x010a
        /*024a*/ 	.byte	0x3f
	.zero		1


	//----- nvinfo : EIATTR_NUM_MBARRIERS
	.align		4
.L_35:
        /*024c*/ 	.byte	0x03, 0x38
        /*024e*/ 	.short	0x000a


	//----- nvinfo : EIATTR_EXIT_INSTR_OFFSETS
	.align		4
        /*0250*/ 	.byte	0x04, 0x1c
        /*0252*/ 	.short	(.L_37 - .L_36)


	//   ....[0]....
.L_36:
        /*0254*/ 	.word	0x00000950


	//   ....[1]....
        /*0258*/ 	.word	0x00001170


	//   ....[2]....
        /*025c*/ 	.word	0x00008970


	//   ....[3]....
        /*0260*/ 	.word	0x00008ed0


	//   ....[4]....
        /*0264*/ 	.word	0x00009f40


	//----- nvinfo : EIATTR_MAX_THREADS
	.align		4
.L_37:
        /*0268*/ 	.byte	0x04, 0x05
        /*026a*/ 	.short	(.L_39 - .L_38)
.L_38:
        /*026c*/ 	.word	0x00000180
        /*0270*/ 	.word	0x00000001
        /*0274*/ 	.word	0x00000001


	//----- nvinfo : EIATTR_CRS_STACK_SIZE
	.align		4
.L_39:
        /*0278*/ 	.byte	0x04, 0x1e
        /*027a*/ 	.short	(.L_41 - .L_40)
.L_40:
        /*027c*/ 	.word	0x00000000


	//----- nvinfo : EIATTR_CBANK_PARAM_SIZE
	.align		4
.L_41:
        /*0280*/ 	.byte	0x03, 0x19
        /*0282*/ 	.short	0x0470


	//----- nvinfo : EIATTR_PARAM_CBANK
	.align		4
        /*0284*/ 	.byte	0x04, 0x0a
        /*0286*/ 	.short	(.L_43 - .L_42)
	.align		4
.L_42:
        /*0288*/ 	.word	index@(.nv.constant0._ZN7cutlass13device_kernelINS_4gemm6kernel13GemmUniversalIN4cute5tupleIJiiiiEEENS1_10collective13CollectiveMmaINS1_34MainloopSm90TmaGmmaWarpSpecializedILi4ENS5_IJNS4_1CILi2EEENSA_ILi1EEESC_EEENS1_35KernelTmaWarpSpecializedCooperativeEEENS5_IJNSA_ILi128EEENSA_ILi256EEESG_EEEaNS5_IJlSC_lEEEaSJ_NS4_8TiledMMAINS4_8MMA_AtomIJNS4_4SM904GMMA27MMA_64x256x32_S32S8S8_SS_TNEEEENS4_6LayoutISD_NS5_IJSC_NSA_ILi0EEESR_EEEEENS5_IJNS4_10UnderscoreESU_SU_EEEEENS4_13SM90_TMA_LOADENS4_14ComposedLayoutINS4_7SwizzleILi3ELi4ELi3EEENS4_18smem_ptr_flag_bitsILi8EEENSQ_INS5_IJNSA_ILi8EEESG_EEENS5_IJSG_SC_EEEEEEEvNS4_8identityENS4_23SM90_TMA_LOAD_MULTICASTES17_vS18_EENS_8epilogue10collective6detail29Sm90TmaWarpSpecializedAdapterINS1C_15DefaultEpilogueIaSJ_SJ_NS1B_6thread17LinearCombinationIaLi1EiiLNS1G_9ScaleType4KindE0ELNS_15FloatRoundStyleE2EaEENS1_15EpilogueDefaultEEEEEvvEEEEvNT_6ParamsE)
        /*028c*/ 	.short	0x0210
        /*028e*/ 	.short	0x0470


	//----- nvinfo : EIATTR_SW_WAR
	.align		4
.L_43:
        /*0290*/ 	.byte	0x04, 0x36
        /*0292*/ 	.short	(.L_45 - .L_44)
.L_44:
        /*0294*/ 	.word	0x00000008
.L_45:


//--------------------- .nv.callgraph             --------------------------
	.section	.nv.callgraph,"",@"SHT_CUDA_CALLGRAPH"
	.align	4
	.sectionentsize	8
	.align		4
        /*0000*/ 	.word	0x00000000
	.align		4
        /*0004*/ 	.word	0xffffffff
	.align		4
        /*0008*/ 	.word	index@(_ZN7cutlass13device_kernelINS_4gemm6kernel13GemmUniversalIN4cute5tupleIJiiiiEEENS1_10collective13CollectiveMmaINS1_34MainloopSm90TmaGmmaWarpSpecializedILi4ENS5_IJNS4_1CILi2EEENSA_ILi1EEESC_EEENS1_35KernelTmaWarpSpecializedCooperativeEEENS5_IJNSA_ILi128EEENSA_ILi256EEESG_EEEaNS5_IJlSC_lEEEaSJ_NS4_8TiledMMAINS4_8MMA_AtomIJNS4_4SM904GMMA27MMA_64x256x32_S32S8S8_SS_TNEEEENS4_6LayoutISD_NS5_IJSC_NSA_ILi0EEESR_EEEEENS5_IJNS4_10UnderscoreESU_SU_EEEEENS4_13SM90_TMA_LOADENS4_14ComposedLayoutINS4_7SwizzleILi3ELi4ELi3EEENS4_18smem_ptr_flag_bitsILi8EEENSQ_INS5_IJNSA_ILi8EEESG_EEENS5_IJSG_SC_EEEEEEEvNS4_8identityENS4_23SM90_TMA_LOAD_MULTICASTES17_vS18_EENS_8epilogue10collective6detail29Sm90TmaWarpSpecializedAdapterINS1C_15DefaultEpilogueIaSJ_SJ_NS1B_6thread17LinearCombinationIaLi1EiiLNS1G_9ScaleType4KindE0ELNS_15FloatRoundStyleE2EaEENS1_15EpilogueDefaultEEEEEvvEEEEvNT_6ParamsE)
	.align		4
        /*000c*/ 	.word	index@(__assertfail)
	.align		4
        /*0010*/ 	.word	0x00000000
	.align		4
        /*0014*/ 	.word	0xfffffffe
	.align		4
        /*0018*/ 	.word	0x00000000
	.align		4
        /*001c*/ 	.word	0xfffffffd
	.align		4
        /*0020*/ 	.word	0x00000000
	.align		4
        /*0024*/ 	.word	0xfffffffc


//--------------------- .nv.constant4             --------------------------
	.section	.nv.constant4,"a",@progbits
	.align	8
	.align		8
.nv.constant4:
        /*0000*/ 	.dword	__assertfail
	.align		8
        /*0008*/ 	.dword	__unnamed_1
	.align		8
        /*0010*/ 	.dword	_ZN39_INTERNAL_84dd774a_4_k_cu_28444b34_56164cuda3std3__45__cpo5beginE
	.align		8
        /*0018*/ 	.dword	_ZN39_INTERNAL_84dd774a_4_k_cu_28444b34_56164cuda3std3__45__cpo3endE
	.align		8
        /*0020*/ 	.dword	_ZN39_INTERNAL_84dd774a_4_k_cu_28444b34_56164cuda3std3__45__cpo6cbeginE
	.align		8
        /*0028*/ 	.dword	_ZN39_INTERNAL_84dd774a_4_k_cu_28444b34_56164cuda3std3__45__cpo4cendE
	.align		8
        /*0030*/ 	.dword	_ZN39_INTERNAL_84dd774a_4_k_cu_28444b34_56164cuda3std3__441_GLOBAL__N__84dd774a_4_k_cu_28444b34_56166ignoreE
	.align		8
        /*0038*/ 	.dword	_ZN39_INTERNAL_84dd774a_4_k_cu_28444b34_56164cuda3std3__419piecewise_constructE
	.align		8
        /*0040*/ 	.dword	_ZN39_INTERNAL_84dd774a_4_k_cu_28444b34_56164cuda3std3__48in_placeE
	.align		8
        /*0048*/ 	.dword	_ZN39_INTERNAL_84dd774a_4_k_cu_28444b34_56164cuda3std6ranges3__45__cpo4swapE
	.align		8
        /*0050*/ 	.dword	_ZN39_INTERNAL_84dd774a_4_k_cu_28444b34_56164cuda3std6ranges3__45__cpo9iter_moveE
	.align		8
        /*0058*/ 	.dword	_ZN39_INTERNAL_84dd774a_4_k_cu_28444b34_56164cute7productE
	.align		8
        /*0060*/ 	.dword	_ZN39_INTERNAL_84dd774a_4_k_cu_28444b34_56164cute1_E
	.align		8
        /*0068*/ 	.dword	$str$22
	.align		8
        /*0070*/ 	.dword	$str$23


//--------------------- .text._ZN7cutlass13device_kernelINS_4gemm6kernel13GemmUniversalIN4cute5tupleIJiiiiEEENS1_10collective13CollectiveMmaINS1_34MainloopSm90TmaGmmaWarpSpecializedILi4ENS5_IJNS4_1CILi2EEENSA_ILi1EEESC_EEENS1_35KernelTmaWarpSpecializedCooperativeEEENS5_IJNSA_ILi128EEENSA_ILi256EEESG_EEEaNS5_IJlSC_lEEEaSJ_NS4_8TiledMMAINS4_8MMA_AtomIJNS4_4SM904GMMA27MMA_64x256x32_S32S8S8_SS_TNEEEENS4_6LayoutISD_NS5_IJSC_NSA_ILi0EEESR_EEEEENS5_IJNS4_10UnderscoreESU_SU_EEEEENS4_13SM90_TMA_LOADENS4_14ComposedLayoutINS4_7SwizzleILi3ELi4ELi3EEENS4_18smem_ptr_flag_bitsILi8EEENSQ_INS5_IJNSA_ILi8EEESG_EEENS5_IJSG_SC_EEEEEEEvNS4_8identityENS4_23SM90_TMA_LOAD_MULTICASTES17_vS18_EENS_8epilogue10collective6detail29Sm90TmaWarpSpecializedAdapterINS1C_15DefaultEpilogueIaSJ_SJ_NS1B_6thread17LinearCombinationIaLi1EiiLNS1G_9ScaleType4KindE0ELNS_15FloatRoundStyleE2EaEENS1_15EpilogueDefaultEEEEEvvEEEEvNT_6ParamsE --------------------------
	.section	.text._ZN7cutlass13device_kernelINS_4gemm6kernel13GemmUniversalIN4cute5tupleIJiiiiEEENS1_10collective13CollectiveMmaINS1_34MainloopSm90TmaGmmaWarpSpecializedILi4ENS5_IJNS4_1CILi2EEENSA_ILi1EEESC_EEENS1_35KernelTmaWarpSpecializedCooperativeEEENS5_IJNSA_ILi128EEENSA_ILi256EEESG_EEEaNS5_IJlSC_lEEEaSJ_NS4_8TiledMMAINS4_8MMA_AtomIJNS4_4SM904GMMA27MMA_64x256x32_S32S8S8_SS_TNEEEENS4_6LayoutISD_NS5_IJSC_NSA_ILi0EEESR_EEEEENS5_IJNS4_10UnderscoreESU_SU_EEEEENS4_13SM90_TMA_LOADENS4_14ComposedLayoutINS4_7SwizzleILi3ELi4ELi3EEENS4_18smem_ptr_flag_bitsILi8EEENSQ_INS5_IJNSA_ILi8EEESG_EEENS5_IJSG_SC_EEEEEEEvNS4_8identityENS4_23SM90_TMA_LOAD_MULTICASTES17_vS18_EENS_8epilogue10collective6detail29Sm90TmaWarpSpecializedAdapterINS1C_15DefaultEpilogueIaSJ_SJ_NS1B_6thread17LinearCombinationIaLi1EiiLNS1G_9ScaleType4KindE0ELNS_15FloatRoundStyleE2EaEENS1_15EpilogueDefaultEEEEEvvEEEEvNT_6ParamsE,"ax",@progbits
	.align	128
.text._ZN7cutlass13device_kernelINS_4gemm6kernel13GemmUniversalIN4cute5tupleIJiiiiEEENS1_10collective13CollectiveMmaINS1_34MainloopSm90TmaGmmaWarpSpecializedILi4ENS5_IJNS4_1CILi2EEENSA_ILi1EEESC_EEENS1_35KernelTmaWarpSpecializedCooperativeEEENS5_IJNSA_ILi128EEENSA_ILi256EEESG_EEEaNS5_IJlSC_lEEEaSJ_NS4_8TiledMMAINS4_8MMA_AtomIJNS4_4SM904GMMA27MMA_64x256x32_S32S8S8_SS_TNEEEENS4_6LayoutISD_NS5_IJSC_NSA_ILi0EEESR_EEEEENS5_IJNS4_10UnderscoreESU_SU_EEEEENS4_13SM90_TMA_LOADENS4_14ComposedLayoutINS4_7SwizzleILi3ELi4ELi3EEENS4_18smem_ptr_flag_bitsILi8EEENSQ_INS5_IJNSA_ILi8EEESG_EEENS5_IJSG_SC_EEEEEEEvNS4_8identityENS4_23SM90_TMA_LOAD_MULTICASTES17_vS18_EENS_8epilogue10collective6detail29Sm90TmaWarpSpecializedAdapterINS1C_15DefaultEpilogueIaSJ_SJ_NS1B_6thread17LinearCombinationIaLi1EiiLNS1G_9ScaleType4KindE0ELNS_15FloatRoundStyleE2EaEENS1_15EpilogueDefaultEEEEEvvEEEEvNT_6ParamsE:
        .type           _ZN7cutlass13device_kernelINS_4gemm6kernel13GemmUniversalIN4cute5tupleIJiiiiEEENS1_10collective13CollectiveMmaINS1_34MainloopSm90TmaGmmaWarpSpecializedILi4ENS5_IJNS4_1CILi2EEENSA_ILi1EEESC_EEENS1_35KernelTmaWarpSpecializedCooperativeEEENS5_IJNSA_ILi128EEENSA_ILi256EEESG_EEEaNS5_IJlSC_lEEEaSJ_NS4_8TiledMMAINS4_8MMA_AtomIJNS4_4SM904GMMA27MMA_64x256x32_S32S8S8_SS_TNEEEENS4_6LayoutISD_NS5_IJSC_NSA_ILi0EEESR_EEEEENS5_IJNS4_10UnderscoreESU_SU_EEEEENS4_13SM90_TMA_LOADENS4_14ComposedLayoutINS4_7SwizzleILi3ELi4ELi3EEENS4_18smem_ptr_flag_bitsILi8EEENSQ_INS5_IJNSA_ILi8EEESG_EEENS5_IJSG_SC_EEEEEEEvNS4_8identityENS4_23SM90_TMA_LOAD_MULTICASTES17_vS18_EENS_8epilogue10collective6detail29Sm90TmaWarpSpecializedAdapterINS1C_15DefaultEpilogueIaSJ_SJ_NS1B_6thread17LinearCombinationIaLi1EiiLNS1G_9ScaleType4KindE0ELNS_15FloatRoundStyleE2EaEENS1_15EpilogueDefaultEEEEEvvEEEEvNT_6ParamsE,@function
        .size           _ZN7cutlass13device_kernelINS_4gemm6kernel13GemmUniversalIN4cute5tupleIJiiiiEEENS1_10collective13CollectiveMmaINS1_34MainloopSm90TmaGmmaWarpSpecializedILi4ENS5_IJNS4_1CILi2EEENSA_ILi1EEESC_EEENS1_35KernelTmaWarpSpecializedCooperativeEEENS5_IJNSA_ILi128EEENSA_ILi256EEESG_EEEaNS5_IJlSC_lEEEaSJ_NS4_8TiledMMAINS4_8MMA_AtomIJNS4_4SM904GMMA27MMA_64x256x32_S32S8S8_SS_TNEEEENS4_6LayoutISD_NS5_IJSC_NSA_ILi0EEESR_EEEEENS5_IJNS4_10UnderscoreESU_SU_EEEEENS4_13SM90_TMA_LOADENS4_14ComposedLayoutINS4_7SwizzleILi3ELi4ELi3EEENS4_18smem_ptr_flag_bitsILi8EEENSQ_INS5_IJNSA_ILi8EEESG_EEENS5_IJSG_SC_EEEEEEEvNS4_8identityENS4_23SM90_TMA_LOAD_MULTICASTES17_vS18_EENS_8epilogue10collective6detail29Sm90TmaWarpSpecializedAdapterINS1C_15DefaultEpilogueIaSJ_SJ_NS1B_6thread17LinearCombinationIaLi1EiiLNS1G_9ScaleType4KindE0ELNS_15FloatRoundStyleE2EaEENS1_15EpilogueDefaultEEEEEvvEEEEvNT_6ParamsE,(.L_x_329 - _ZN7cutlass13device_kernelINS_4gemm6kernel13GemmUniversalIN4cute5tupleIJiiiiEEENS1_10collective13CollectiveMmaINS1_34MainloopSm90TmaGmmaWarpSpecializedILi4ENS5_IJNS4_1CILi2EEENSA_ILi1EEESC_EEENS1_35KernelTmaWarpSpecializedCooperativeEEENS5_IJNSA_ILi128EEENSA_ILi256EEESG_EEEaNS5_IJlSC_lEEEaSJ_NS4_8TiledMMAINS4_8MMA_AtomIJNS4_4SM904GMMA27MMA_64x256x32_S32S8S8_SS_TNEEEENS4_6LayoutISD_NS5_IJSC_NSA_ILi0EEESR_EEEEENS5_IJNS4_10UnderscoreESU_SU_EEEEENS4_13SM90_TMA_LOADENS4_14ComposedLayoutINS4_7SwizzleILi3ELi4ELi3EEENS4_18smem_ptr_flag_bitsILi8EEENSQ_INS5_IJNSA_ILi8EEESG_EEENS5_IJSG_SC_EEEEEEEvNS4_8identityENS4_23SM90_TMA_LOAD_MULTICASTES17_vS18_EENS_8epilogue10collective6detail29Sm90TmaWarpSpecializedAdapterINS1C_15DefaultEpilogueIaSJ_SJ_NS1B_6thread17LinearCombinationIaLi1EiiLNS1G_9ScaleType4KindE0ELNS_15FloatRoundStyleE2EaEENS1_15EpilogueDefaultEEEEEvvEEEEvNT_6ParamsE)
        .other          _ZN7cutlass13device_kernelINS_4gemm6kernel13GemmUniversalIN4cute5tupleIJiiiiEEENS1_10collective13CollectiveMmaINS1_34MainloopSm90TmaGmmaWarpSpecializedILi4ENS5_IJNS4_1CILi2EEENSA_ILi1EEESC_EEENS1_35KernelTmaWarpSpecializedCooperativeEEENS5_IJNSA_ILi128EEENSA_ILi256EEESG_EEEaNS5_IJlSC_lEEEaSJ_NS4_8TiledMMAINS4_8MMA_AtomIJNS4_4SM904GMMA27MMA_64x256x32_S32S8S8_SS_TNEEEENS4_6LayoutISD_NS5_IJSC_NSA_ILi0EEESR_EEEEENS5_IJNS4_10UnderscoreESU_SU_EEEEENS4_13SM90_TMA_LOADENS4_14ComposedLayoutINS4_7SwizzleILi3ELi4ELi3EEENS4_18smem_ptr_flag_bitsILi8EEENSQ_INS5_IJNSA_ILi8EEESG_EEENS5_IJSG_SC_EEEEEEEvNS4_8identityENS4_23SM90_TMA_LOAD_MULTICASTES17_vS18_EENS_8epilogue10collective6detail29Sm90TmaWarpSpecializedAdapterINS1C_15DefaultEpilogueIaSJ_SJ_NS1B_6thread17LinearCombinationIaLi1EiiLNS1G_9ScaleType4KindE0ELNS_15FloatRoundStyleE2EaEENS1_15EpilogueDefaultEEEEEvvEEEEvNT_6ParamsE,@"STO_CUDA_ENTRY STV_DEFAULT"
_ZN7cutlass13device_kernelINS_4gemm6kernel13GemmUniversalIN4cute5tupleIJiiiiEEENS1_10collective13CollectiveMmaINS1_34MainloopSm90TmaGmmaWarpSpecializedILi4ENS5_IJNS4_1CILi2EEENSA_ILi1EEESC_EEENS1_35KernelTmaWarpSpecializedCooperativeEEENS5_IJNSA_ILi128EEENSA_ILi256EEESG_EEEaNS5_IJlSC_lEEEaSJ_NS4_8TiledMMAINS4_8MMA_AtomIJNS4_4SM904GMMA27MMA_64x256x32_S32S8S8_SS_TNEEEENS4_6LayoutISD_NS5_IJSC_NSA_ILi0EEESR_EEEEENS5_IJNS4_10UnderscoreESU_SU_EEEEENS4_13SM90_TMA_LOADENS4_14ComposedLayoutINS4_7SwizzleILi3ELi4ELi3EEENS4_18smem_ptr_flag_bitsILi8EEENSQ_INS5_IJNSA_ILi8EEESG_EEENS5_IJSG_SC_EEEEEEEvNS4_8identityENS4_23SM90_TMA_LOAD_MULTICASTES17_vS18_EENS_8epilogue10collective6detail29Sm90TmaWarpSpecializedAdapterINS1C_15DefaultEpilogueIaSJ_SJ_NS1B_6thread17LinearCombinationIaLi1EiiLNS1G_9ScaleType4KindE0ELNS_15FloatRoundStyleE2EaEENS1_15EpilogueDefaultEEEEEvvEEEEvNT_6ParamsE:
[----:B------:R-:W0:Y:S01]  /*0000*/  LDC R1, c[0x0][0x28] ;  /* 0x00000a00ff017b82 */ /* 0x000e220000000800 */
[----:B------:R-:W1:Y:S01]  /*0010*/  S2R R18, SR_TID.X ;  /* 0x0000000000127919 */ /* 0x000e620000002100 */
[----:B------:R-:W-:Y:S01]  /*0020*/  ELECT P0, URZ, PT ;  /* 0x00000000003f782f */ /* 0x000fe20003800000 */
[----:B------:R-:W-:Y:S01]  /*0030*/  BSSY B0, `(.L_x_0) ;  /* 0x000000f000007945 */ /* 0x000fe20003800000 */
[--C-:B-1----:R-:W-:Y:S02]  /*0040*/  SHF.R.U32.HI R0, RZ, 0x5, R18.reuse ;  /* 0x00000005ff007819 */ /* 0x102fe40000011612 */
[----:B------:R-:W-:-:S03]  /*0050*/  SHF.R.U32.HI R3, RZ, 0x7, R18 ;  /* 0x00000007ff037819 */ /* 0x000fc60000011612 */
[----:B------:R-:W1:Y:S04]  /*0060*/  SHFL.IDX PT, R2, R0, RZ, 0x1f ;  /* 0x00001fff00027589 */ /* 0x000e6800000e0000 */
[----:B------:R2:W3:Y:S01]  /*0070*/  SHFL.IDX PT, R5, R3, RZ, 0x1f ;  /* 0x00001fff03057589 */ /* 0x0004e200000e0000 */
[----:B-1----:R-:W-:-:S13]  /*0080*/  ISETP.NE.OR P0, PT, R2, RZ, !P0 ;  /* 0x000000ff0200720c */ /* 0x002fda0004705670 */
[----:B0-23--:R-:W-:Y:S05]  /*0090*/  @P0 BRA `(.L_x_1) ;  /* 0x0000000000200947 */ /* 0x00dfea0003800000 */
[----:B------:R-:W-:Y:S02]  /*00a0*/  ULDC.64 UR4, c[0x0][0x198] ;  /* 0x0000660000047ab9 */ /* 0x000fe40000000a00 */
[----:B------:R-:W-:Y:S02]  /*00b0*/  UIADD3 UR6, UP0, UR4, 0xf0, URZ ;  /* 0x000000f004067890 */ /* 0x000fe4000ff1e03f */
[----:B------:R-:W-:Y:S02]  /*00c0*/  UIADD3 UR4, UP1, UR4, 0x1f0, URZ ;  /* 0x000001f004047890 */ /* 0x000fe4000ff3e03f */
[----:B------:R-:W-:Y:S02]  /*00d0*/  UIADD3.X UR7, URZ, UR5, URZ, UP0, !UPT ;  /* 0x000000053f077290 */ /* 0x000fe400087fe43f */
[----:B------:R-:W-:-:S07]  /*00e0*/  UIADD3.X UR5, URZ, UR5, URZ, UP1, !UPT ;  /* 0x000000053f057290 */ /* 0x000fce0008ffe43f */
[----:B------:R0:W-:Y:S02]  /*00f0*/  UTMACCTL.PF [UR6] ;  /* 0x00000000060079b9 */ /* 0x0001e40008040000 */
[----:B------:R0:W-:Y:S02]  /*0100*/  UTMACCTL.PF [UR4] ;  /* 0x00000000040079b9 */ /* 0x0001e40008040000 */
[----:B0-----:R-:W-:Y:S01]  /*0110*/  NOP ;  /* 0x0000000000007918 */ /* 0x001fe20000000000 */
.L_x_1:
[----:B------:R-:W-:Y:S05]  /*0120*/  BSYNC B0 ;  /* 0x0000000000007941 */ /* 0x000fea0003800000 */
.L_x_0:
[----:B------:R-:W0:Y:S02]  /*0130*/  SHFL.IDX PT, R3, R0, RZ, 0x1f ;  /* 0x00001fff00037589 */ /* 0x000e2400000e0000 */
[----:B0-----:R-:W-:-:S13]  /*0140*/  ISETP.NE.AND P0, PT, R3, RZ, PT ;  /* 0x000000ff0300720c */ /* 0x001fda0003f05270 */
[----:B------:R-:W-:Y:S05]  /*0150*/  @P0 BRA `(.L_x_2) ;  /* 0x0000000000580947 */ /* 0x000fea0003800000 */
[----:B------:R-:W0:Y:S01]  /*0160*/  S2UR UR8, SR_CgaCtaId ;  /* 0x00000000000879c3 */ /* 0x000e220000008800 */
[----:B------:R-:W-:Y:S01]  /*0170*/  UMOV UR4, 0x400 ;  /* 0x0000040000047882 */ /* 0x000fe20000000000 */
[----:B------:R-:W-:Y:S01]  /*0180*/  UMOV UR5, 0x1 ;  /* 0x0000000100057882 */ /* 0x000fe20000000000 */
[----:B------:R-:W-:Y:S01]  /*0190*/  UMOV UR6, 0x4 ;  /* 0x0000000400067882 */ /* 0x000fe20000000000 */
[----:B------:R-:W-:Y:S01]  /*01a0*/  ELECT P0, URZ, PT ;  /* 0x00000000003f782f */ /* 0x000fe20003800000 */
[----:B------:R-:W-:-:S04]  /*01b0*/  UIADD3 UR6, -UR6, 0x100000, URZ ;  /* 0x0010000006067890 */ /* 0x000fc8000fffe13f */
[----:B------:R-:W-:Y:S02]  /*01c0*/  USHF.L.U32 UR7, UR6, 0xb, URZ ;  /* 0x0000000b06077899 */ /* 0x000fe4000800063f */
[----:B------:R-:W-:Y:S02]  /*01d0*/  USHF.L.U32 UR6, UR6, 0x1, URZ ;  /* 0x0000000106067899 */ /* 0x000fe4000800063f */
[----:B0-----:R-:W-:Y:S02]  /*01e0*/  ULEA UR8, UR8, UR4, 0x18 ;  /* 0x0000000408087291 */ /* 0x001fe4000f8ec03f */
[----:B------:R-:W-:-:S04]  /*01f0*/  UIADD3 UR4, -UR5, 0x100000, URZ ;  /* 0x0010000005047890 */ /* 0x000fc8000fffe13f */
[----:B------:R-:W-:Y:S02]  /*0200*/  USHF.L.U32 UR5, UR4, 0xb, URZ ;  /* 0x0000000b04057899 */ /* 0x000fe4000800063f */
[----:B------:R-:W-:Y:S01]  /*0210*/  USHF.L.U32 UR4, UR4, 0x1, URZ ;  /* 0x0000000104047899 */ /* 0x000fe2000800063f */
[----:B------:R-:W0:Y:S11]  /*0220*/  FENCE.VIEW.ASYNC.S ;  /* 0x00000000000073c6 */ /* 0x000e360000000000 */
[----:B0-----:R0:W1:Y:S01]  /*0230*/  SYNCS.EXCH.64 URZ, [UR8], UR4 ;  /* 0x00000004083f75b2 */ /* 0x0010620008000100 */
[----:B------:R0:W2:Y:S01]  /*0240*/  SYNCS.EXCH.64 URZ, [UR8+0x20], UR6 ;  /* 0x00002006083f75b2 */ /* 0x0000a20008000100 */
[----:B------:R0:W3:Y:S01]  /*0250*/  SYNCS.EXCH.64 URZ, [UR8+0x8], UR4 ;  /* 0x00000804083f75b2 */ /* 0x0000e20008000100 */
[----:B------:R0:W4:Y:S01]  /*0260*/  SYNCS.EXCH.64 URZ, [UR8+0x28], UR6 ;  /* 0x00002806083f75b2 */ /* 0x0001220008000100 */
[----:B------:R0:W0:Y:S01]  /*0270*/  SYNCS.EXCH.64 URZ, [UR8+0x10], UR4 ;  /* 0x00001004083f75b2 */ /* 0x0000220008000100 */
[----:B------:R0:W0:Y:S01]  /*0280*/  SYNCS.EXCH.64 URZ, [UR8+0x30], UR6 ;  /* 0x00003006083f75b2 */ /* 0x0000220008000100 */
[----:B------:R0:W0:Y:S01]  /*0290*/  SYNCS.EXCH.64 URZ, [UR8+0x18], UR4 ;  /* 0x00001804083f75b2 */ /* 0x0000220008000100 */
[----:B------:R0:W0:Y:S01]  /*02a0*/  SYNCS.EXCH.64 URZ, [UR8+0x38], UR6 ;  /* 0x00003806083f75b2 */ /* 0x0000220008000100 */
[----:B------:R-:W-:Y:S01]  /*02b0*/  NOP ;  /* 0x0000000000007918 */ /* 0x000fe20000000000 */
.L_x_2:
[----:B------:R-:W-:Y:S01]  /*02c0*/  SHF.R.S32.HI R7, RZ, 0x1f, R18 ;  /* 0x0000001fff077819 */ /* 0x000fe20000011412 */
[----:B------:R-:W5:Y:S01]  /*02d0*/  SHFL.IDX PT, R0, R0, RZ, 0x1f ;  /* 0x00001fff00007589 */ /* 0x000f6200000e0000 */
[----:B0-----:R-:W0:Y:S01]  /*02e0*/  S2UR UR8, SR_CTAID.X ;  /* 0x00000000000879c3 */ /* 0x001e220000002500 */
[----:B------:R-:W-:Y:S02]  /*02f0*/  ELECT P0, URZ, PT ;  /* 0x00000000003f782f */ /* 0x000fe40003800000 */
[----:B------:R-:W-:Y:S01]  /*0300*/  LEA.HI R7, R7, R18, RZ, 0x7 ;  /* 0x0000001207077211 */ /* 0x000fe200078f38ff */
[----:B------:R-:W1:Y:S01]  /*0310*/  S2R R4, SR_CTAID.Y ;  /* 0x0000000000047919 */ /* 0x000e620000002600 */
[----:B------:R-:W-:Y:S01]  /*0320*/  SHF.R.S32.HI R8, RZ, 0x1f, R3 ;  /* 0x0000001fff087819 */ /* 0x000fe20000011403 */
[----:B------:R-:W-:Y:S01]  /*0330*/  ULDC UR4, c[0x0][0x150] ;  /* 0x0000540000047ab9 */ /* 0x000fe20000000800 */
[----:B------:R-:W-:Y:S01]  /*0340*/  LOP3.LUT R7, R7, 0xffffff80, RZ, 0xc0, !PT ;  /* 0xffffff8007077812 */ /* 0x000fe200078ec0ff */
[----:B------:R-:W-:Y:S01]  /*0350*/  NOP ;  /* 0x0000000000007918 */ /* 0x000fe20000000000 */
[----:B------:R-:W-:Y:S01]  /*0360*/  LEA.HI R8, R8, R3, RZ, 0x2 ;  /* 0x0000000308087211 */ /* 0x000fe200078f10ff */
[----:B------:R-:W2:Y:S01]  /*0370*/  LDC R10, c[0x0][0x144] ;  /* 0x00005100ff0a7b82 */ /* 0x000ea20000000800 */
[----:B------:R-:W-:Y:S01]  /*0380*/  NOP ;  /* 0x0000000000007918 */ /* 0x000fe20000000000 */
[----:B------:R-:W-:Y:S01]  /*0390*/  IMAD.IADD R6, R18, 0x1, -R7 ;  /* 0x0000000112067824 */ /* 0x000fe200078e0a07 */
[----:B------:R-:W-:Y:S01]  /*03a0*/  LOP3.LUT R8, R8, 0x3ffffffc, RZ, 0xc0, !PT ;  /* 0x3ffffffc08087812 */ /* 0x000fe200078ec0ff */
[----:B------:R-:W-:Y:S01]  /*03b0*/  IMAD.MOV.U32 R23, RZ, RZ, 0x1 ;  /* 0x00000001ff177424 */ /* 0x000fe200078e00ff */
[----:B------:R-:W-:-:S02]  /*03c0*/  ISETP.NE.AND P3, PT, R5, RZ, PT ;  /* 0x000000ff0500720c */ /* 0x000fc40003f65270 */
[----:B------:R-:W-:Y:S01]  /*03d0*/  SHF.R.S32.HI R7, RZ, 0x1f, R6 ;  /* 0x0000001fff077819 */ /* 0x000fe20000011406 */
[----:B------:R-:W-:Y:S01]  /*03e0*/  IMAD.IADD R8, R3, 0x1, -R8 ;  /* 0x0000000103087824 */ /* 0x000fe200078e0a08 */
[----:B------:R-:W3:Y:S02]  /*03f0*/  LDC R13, c[0x0][0x140] ;  /* 0x00005000ff0d7b82 */ /* 0x000ee40000000800 */
[----:B------:R-:W-:Y:S02]  /*0400*/  LEA.HI R7, R7, R6, RZ, 0x3 ;  /* 0x0000000607077211 */ /* 0x000fe400078f18ff */
[----:B-----5:R-:W-:Y:S02]  /*0410*/  ISETP.NE.OR P0, PT, R0, RZ, !P0 ;  /* 0x000000ff0000720c */ /* 0x020fe40004705670 */
[--C-:B------:R-:W-:Y:S02]  /*0420*/  SHF.R.S32.HI R0, RZ, 0x3, R7.reuse ;  /* 0x00000003ff007819 */ /* 0x100fe40000011407 */
[----:B------:R-:W-:-:S02]  /*0430*/  SHF.R.S32.HI R7, RZ, 0x1f, R7 ;  /* 0x0000001fff077819 */ /* 0x000fc40000011407 */
[----:B0-----:R-:W-:Y:S02]  /*0440*/  I2FP.F32.U32 R9, UR8 ;  /* 0x0000000800097c45 */ /* 0x001fe40008201000 */
[----:B------:R-:W-:-:S03]  /*0450*/  LEA.HI R7, R7, R0, RZ, 0x2 ;  /* 0x0000000007077211 */ /* 0x000fc600078f10ff */
[----:B------:R-:W-:Y:S01]  /*0460*/  FMUL R9, R9, UR4 ;  /* 0x0000000409097c20 */ /* 0x000fe20008400000 */
[----:B------:R-:W-:Y:S01]  /*0470*/  LOP3.LUT R7, R7, 0xfffffffc, RZ, 0xc0, !PT ;  /* 0xfffffffc07077812 */ /* 0x000fe200078ec0ff */
[----:B------:R-:W-:Y:S01]  /*0480*/  VOTEU.ALL UP0, P0 ;  /* 0x00000000003f7886 */ /* 0x000fe20000000000 */
[----:B-1----:R-:W-:Y:S01]  /*0490*/  I2FP.F32.U32 R3, R4 ;  /* 0x0000000400037245 */ /* 0x002fe20000201000 */
[----:B------:R-:W-:Y:S01]  /*04a0*/  ULDC UR4, c[0x0][0x154] ;  /* 0x0000550000047ab9 */ /* 0x000fe20000000800 */
[----:B------:R-:W-:Y:S01]  /*04b0*/  VOTEU.ALL UP1, P0 ;  /* 0x00000000003f7886 */ /* 0x000fe20000020000 */
[----:B------:R-:W0:Y:S01]  /*04c0*/  F2I.U32.TRUNC.NTZ R9, R9 ;  /* 0x0000000900097305 */ /* 0x000e22000020f000 */
[----:B------:R-:W-:Y:S01]  /*04d0*/  IMAD.IADD R7, R0, 0x1, -R7 ;  /* 0x0000000100077824 */ /* 0x000fe200078e0a07 */
[----:B------:R-:W1:Y:S01]  /*04e0*/  @!UP0 S2UR UR7, SR_CgaCtaId ;  /* 0x00000000000789c3 */ /* 0x000e620000008800 */
[----:B------:R-:W-:Y:S01]  /*04f0*/  FMUL R12, R3, UR4 ;  /* 0x00000004030c7c20 */ /* 0x000fe20008400000 */
[----:B------:R-:W-:Y:S01]  /*0500*/  UMOV UR4, 0x20 ;  /* 0x0000002000047882 */ /* 0x000fe20000000000 */
[----:B------:R-:W-:Y:S01]  /*0510*/  IMAD R8, R8, 0x4, R7 ;  /* 0x0000000408087824 */ /* 0x000fe200078e0207 */
[----:B------:R-:W-:Y:S01]  /*0520*/  @!UP0 UMOV UR6, 0x400 ;  /* 0x0000040000068882 */ /* 0x000fe20000000000 */
[----:B------:R-:W-:-:S04]  /*0530*/  @!UP0 UIADD3 UR4, -UR4, 0x100000, URZ ;  /* 0x0010000004048890 */ /* 0x000fc8000fffe13f */
[----:B------:R-:W-:Y:S02]  /*0540*/  @!UP0 USHF.L.U32 UR5, UR4, 0xb, URZ ;  /* 0x0000000b04058899 */ /* 0x000fe4000800063f */
[----:B------:R-:W-:Y:S01]  /*0550*/  @!UP0 USHF.L.U32 UR4, UR4, 0x1, URZ ;  /* 0x0000000104048899 */ /* 0x000fe2000800063f */
[----:B---3--:R-:W-:Y:S01]  /*0560*/  ISETP.EQ.U32.AND P2, PT, R13, 0x1, PT ;  /* 0x000000010d00780c */ /* 0x008fe20003f42070 */
[----:B------:R-:W3:Y:S01]  /*0570*/  F2I.U32.TRUNC.NTZ R12, R12 ;  /* 0x0000000c000c7305 */ /* 0x000ee2000020f000 */
[----:B------:R-:W-:Y:S01]  /*0580*/  LEA.HI R0, R8, R8, RZ, 0x1 ;  /* 0x0000000808007211 */ /* 0x000fe200078f08ff */
[----:B------:R-:W5:Y:S03]  /*0590*/  LDC R7, c[0x0][0x148] ;  /* 0x00005200ff077b82 */ /* 0x000f660000000800 */
[----:B------:R-:W-:Y:S01]  /*05a0*/  LOP3.LUT R11, R0, 0xfffffffe, RZ, 0xc0, !PT ;  /* 0xfffffffe000b7812 */ /* 0x000fe200078ec0ff */
[----:B0-----:R-:W-:Y:S01]  /*05b0*/  IMAD.MOV R15, RZ, RZ, -R9 ;  /* 0x000000ffff0f7224 */ /* 0x001fe200078e0a09 */
[----:B------:R-:W-:-:S03]  /*05c0*/  SHF.R.S32.HI R9, RZ, 0x1f, R2 ;  /* 0x0000001fff097819 */ /* 0x000fc60000011402 */
[----:B--2---:R-:W-:Y:S01]  /*05d0*/  IMAD R3, R10, R15, UR8 ;  /* 0x000000080a037e24 */ /* 0x004fe2000f8e020f */
[----:B------:R-:W-:Y:S01]  /*05e0*/  LEA.HI R9, R9, R2, RZ, 0x2 ;  /* 0x0000000209097211 */ /* 0x000fe200078f10ff */
[C---:B------:R-:W-:Y:S02]  /*05f0*/  IMAD.IADD R0, R8.reuse, 0x1, -R11 ;  /* 0x0000000108007824 */ /* 0x040fe400078e0a0b */
[----:B------:R-:W-:Y:S01]  /*0600*/  IMAD.SHL.U32 R11, R8, 0x4, RZ ;  /* 0x00000004080b7824 */ /* 0x000fe200078e00ff */
[----:B------:R-:W-:Y:S01]  /*0610*/  LOP3.LUT R9, R9, 0xfffffffc, RZ, 0xc0, !PT ;  /* 0xfffffffc09097812 */ /* 0x000fe200078ec0ff */
[----:B---3--:R-:W-:Y:S01]  /*0620*/  IMAD.MOV R24, RZ, RZ, -R12 ;  /* 0x000000ffff187224 */ /* 0x008fe200078e0a0c */
[----:B------:R-:W-:Y:S01]  /*0630*/  ISETP.NE.AND P4, PT, R0, R3, PT ;  /* 0x000000030000720c */ /* 0x000fe20003f85270 */
[----:B-1----:R-:W-:Y:S01]  /*0640*/  @!UP0 ULEA UR6, UR7, UR6, 0x18 ;  /* 0x0000000607068291 */ /* 0x002fe2000f8ec03f */
[----:B------:R-:W-:Y:S01]  /*0650*/  LOP3.LUT R152, R8, 0xc, R11, 0x78, !PT ;  /* 0x0000000c08987812 */ /* 0x000fe200078e780b */
[----:B------:R-:W-:Y:S01]  /*0660*/  IMAD.IADD R0, R2, 0x1, -R9 ;  /* 0x0000000102007824 */ /* 0x000fe200078e0a09 */
[----:B------:R-:W-:Y:S01]  /*0670*/  VOTEU.ALL UP0, P0 ;  /* 0x00000000003f7886 */ /* 0x000fe20000000000 */
[----:B------:R-:W-:Y:S01]  /*0680*/  LOP3.LUT P0, RZ, R6, 0x7, RZ, 0xc0, !PT ;  /* 0x0000000706ff7812 */ /* 0x000fe2000780c0ff */
[----:B------:R-:W-:-:S02]  /*0690*/  VIADD R6, R5, 0xffffffff ;  /* 0xffffffff05067836 */ /* 0x000fc40000000000 */
[----:B------:R-:W-:Y:S01]  /*06a0*/  ISETP.NE.AND P1, PT, R0, 0x3, PT ;  /* 0x000000030000780c */ /* 0x000fe20003f25270 */
[----:B-----5:R-:W-:Y:S01]  /*06b0*/  IMAD R9, R7, R24, R4 ;  /* 0x0000001807097224 */ /* 0x020fe200078e0204 */
[----:B------:R-:W-:Y:S02]  /*06c0*/  ISETP.LT.U32.AND P0, PT, R152, 0x2, !P0 ;  /* 0x000000029800780c */ /* 0x000fe40004701070 */
[----:B------:R-:W-:Y:S01]  /*06d0*/  ISETP.EQ.OR P1, PT, R0, RZ, !P1 ;  /* 0x000000ff0000720c */ /* 0x000fe20004f22670 */
[----:B------:R-:W0:Y:S02]  /*06e0*/  FENCE.VIEW.ASYNC.S ;  /* 0x00000000000073c6 */ /* 0x000e240000000000 */
[----:B0-----:R0:W1:Y:S01]  /*06f0*/  @!UP0 SYNCS.EXCH.64 URZ, [UR6+0x50], UR4 ;  /* 0x00005004063f85b2 */ /* 0x0010620008000100 */
[----:B------:R-:W-:Y:S02]  /*0700*/  @P4 LEA.HI R2, R152, R152, RZ, 0x1 ;  /* 0x0000009898024211 */ /* 0x000fe400078f08ff */
[----:B------:R-:W-:-:S02]  /*0710*/  ISETP.EQ.AND P1, PT, R5, RZ, P1 ;  /* 0x000000ff0500720c */ /* 0x000fc40000f22270 */
[----:B------:R-:W-:Y:S02]  /*0720*/  @P4 SHF.R.S32.HI R2, RZ, 0x1, R2 ;  /* 0x00000001ff024819 */ /* 0x000fe40000011402 */
[----:B------:R-:W-:Y:S02]  /*0730*/  ISETP.GE.U32.AND P6, PT, R6, 0x2, PT ;  /* 0x000000020600780c */ /* 0x000fe40003fc6070 */
[----:B------:R-:W-:Y:S02]  /*0740*/  @P4 ISETP.NE.AND P5, PT, R2, R9, PT ;  /* 0x000000090200420c */ /* 0x000fe40003fa5270 */
[----:B------:R-:W-:Y:S02]  /*0750*/  SEL R2, RZ, 0x1, !P0 ;  /* 0x00000001ff027807 */ /* 0x000fe40004000000 */
[----:B------:R-:W-:Y:S02]  /*0760*/  @P4 SEL R23, RZ, 0x1, P5 ;  /* 0x00000001ff174807 */ /* 0x000fe40002800000 */
[----:B------:R-:W-:Y:S01]  /*0770*/  SEL R19, RZ, 0x1, !P1 ;  /* 0x00000001ff137807 */ /* 0x000fe20004800000 */
[----:B------:R0:W2:Y:S01]  /*0780*/  @!UP1 SYNCS.EXCH.64 URZ, [UR6+0x58], UR4 ;  /* 0x00005804063f95b2 */ /* 0x0000a20008000100 */
[----:B------:R-:W-:Y:S01]  /*0790*/  LOP3.LUT R23, R23, R2, RZ, 0xc0, !PT ;  /* 0x0000000217177212 */ /* 0x000fe200078ec0ff */
[----:B------:R-:W-:Y:S01]  /*07a0*/  NOP ;  /* 0x0000000000007918 */ /* 0x000fe20000000000 */
[----:B------:R-:W-:Y:S01]  /*07b0*/  SEL R19, R19, 0x2, P6 ;  /* 0x0000000213137807 */ /* 0x000fe20003000000 */
[----:B------:R-:W-:Y:S06]  /*07c0*/  @!P2 BRA `(.L_x_3) ;  /* 0x000000000008a947 */ /* 0x000fec0003800000 */
[----:B-12-4-:R-:W-:Y:S01]  /*07d0*/  UCGABAR_ARV ;  /* 0x00000000000079c7 */ /* 0x016fe20008000000 */
[----:B------:R-:W-:Y:S05]  /*07e0*/  BRA `(.L_x_4) ;  /* 0x0000000000047947 */ /* 0x000fea0003800000 */
.L_x_3:
[----:B-12-4-:R-:W-:Y:S01]  /*07f0*/  NOP ;  /* 0x0000000000007918 */ /* 0x016fe20000000000 */
.L_x_4:
[----:B------:R-:W1:Y:S01]  /*0800*/  LDC R2, c[0x0][0x65c] ;  /* 0x00019700ff027b82 */ /* 0x000e620000000800 */
[----:B------:R-:W-:Y:S02]  /*0810*/  IMAD.U32 R8, RZ, RZ, UR8 ;  /* 0x00000008ff087e24 */ /* 0x000fe4000f8e00ff */
[----:B------:R-:W-:Y:S01]  /*0820*/  IMAD.MOV.U32 R9, RZ, RZ, RZ ;  /* 0x000000ffff097224 */ /* 0x000fe200078e00ff */
[----:B-1----:R-:W-:-:S04]  /*0830*/  ISETP.NE.AND P1, PT, R2, 0x1, PT ;  /* 0x000000010200780c */ /* 0x002fc80003f25270 */
[----:B------:R-:W-:-:S09]  /*0840*/  P2R R5, PR, RZ, 0x2 ;  /* 0x00000002ff057803 */ /* 0x000fd20000000000 */
[----:B------:R-:W1:Y:S01]  /*0850*/  @P1 LDC R17, c[0x0][0x10] ;  /* 0x00000400ff111b82 */ /* 0x000e620000000800 */
[----:B------:R-:W-:Y:S02]  /*0860*/  @P1 IMAD.MOV.U32 R5, RZ, RZ, RZ ;  /* 0x000000ffff051224 */ /* 0x000fe400078e00ff */
[----:B------:R-:W-:-:S05]  /*0870*/  @P1 IMAD.MOV.U32 R13, RZ, RZ, RZ ;  /* 0x000000ffff0d1224 */ /* 0x000fca00078e00ff */
[----:B------:R-:W2:Y:S01]  /*0880*/  @!P1 LDC R11, c[0x0][0xc] ;  /* 0x00000300ff0b9b82 */ /* 0x000ea20000000800 */
[----:B-1----:R-:W-:-:S04]  /*0890*/  @P1 IMAD.WIDE.U32 R16, R17, UR8, R4 ;  /* 0x0000000811101c25 */ /* 0x002fc8000f8e0004 */
[----:B------:R-:W-:Y:S02]  /*08a0*/  @P1 IMAD.IADD R17, R17, 0x1, R13 ;  /* 0x0000000111111824 */ /* 0x000fe400078e020d */
[----:B--2---:R-:W-:-:S04]  /*08b0*/  @!P1 IMAD.WIDE.U32 R8, R4, R11, R8 ;  /* 0x0000000b04089225 */ /* 0x004fc800078e0008 */
[----:B------:R-:W-:Y:S02]  /*08c0*/  @!P1 IMAD.MOV.U32 R16, RZ, RZ, R8 ;  /* 0x000000ffff109224 */ /* 0x000fe400078e0008 */
[----:B------:R-:W-:Y:S01]  /*08d0*/  @!P1 IMAD.MOV.U32 R17, RZ, RZ, R9 ;  /* 0x000000ffff119224 */ /* 0x000fe200078e0009 */
[----:B------:R-:W-:Y:S06]  /*08e0*/  @!P2 BRA `(.L_x_5) ;  /* 0x00000000000ca947 */ /* 0x000fec0003800000 */
[----:B------:R-:W-:Y:S01]  /*08f0*/  UCGABAR_WAIT ;  /* 0x0000000000007dc7 */ /* 0x000fe20008000000 */
[----:B------:R-:W-:Y:S01]  /*0900*/  CCTL.IVALL ;  /* 0x00000000ff00798f */ /* 0x000fe20002000000 */
[----:B------:R-:W-:Y:S05]  /*0910*/  BRA `(.L_x_6) ;  /* 0x0000000000047947 */ /* 0x000fea0003800000 */
.L_x_5:
[----:B------:R-:W-:Y:S06]  /*0920*/  BAR.SYNC.DEFER_BLOCKING 0x0 ;  /* 0x0000000000007b1d */ /* 0x000fec0000010000 */
.L_x_6:
[----:B------:R-:W-:Y:S05]  /*0930*/  @!P3 BRA `(.L_x_7) ;  /* 0x000000800010b947 */ /* 0x000fea0003800000 */
[----:B------:R-:W-:-:S13]  /*0940*/  ISETP.GT.U32.AND P0, PT, R6, 0x1, PT ;  /* 0x000000010600780c */ /* 0x000fda0003f04070 */
[----:B0-----:R-:W-:Y:S05]  /*0950*/  @P0 EXIT ;  /* 0x000000000000094d */ /* 0x001fea0003800000 */
[----:B------:R-:W-:Y:S01]  /*0960*/  ULDC.64 UR4, c[0x0][0x650] ;  /* 0x0001940000047ab9 */ /* 0x000fe20000000a00 */
[----:B------:R-:W-:Y:S01]  /*0970*/  PRMT R0, RZ, 0x7610, R0 ;  /* 0x00007610ff007816 */ /* 0x000fe20000000000 */
[----:B------:R-:W-:Y:S01]  /*0980*/  IMAD.MOV.U32 R154, RZ, RZ, -0x1 ;  /* 0xffffffffff9a7424 */ /* 0x000fe200078e00ff */
[----:B------:R-:W-:Y:S01]  /*0990*/  ISETP.GE.U32.AND P0, PT, R16, UR4, PT ;  /* 0x0000000410007c0c */ /* 0x000fe2000bf06070 */
[----:B------:R-:W-:Y:S02]  /*09a0*/  IMAD.MOV.U32 R153, RZ, RZ, -0x1 ;  /* 0xffffffffff997424 */ /* 0x000fe400078e00ff */
[----:B------:R-:W-:Y:S01]  /*09b0*/  IMAD.MOV.U32 R22, RZ, RZ, -0x1 ;  /* 0xffffffffff167424 */ /* 0x000fe200078e00ff */
[----:B------:R-:W-:-:S13]  /*09c0*/  ISETP.GE.U32.AND.EX P0, PT, R17, UR5, PT, P0 ;  /* 0x0000000511007c0c */ /* 0x000fda000bf06100 */
[----:B------:R-:W-:Y:S05]  /*09d0*/  @P0 BRA `(.L_x_8) ;  /* 0x00000004002c0947 */ /* 0x000fea0003800000 */
[----:B------:R-:W0:Y:S01]  /*09e0*/  LDC.64 R20, c[0x0][0x628] ;  /* 0x00018a00ff147b82 */ /* 0x000e220000000a00 */
[----:B------:R-:W-:Y:S02]  /*09f0*/  IMAD.MOV.U32 R8, RZ, RZ, R16 ;  /* 0x000000ffff087224 */ /* 0x000fe400078e0010 */
[----:B------:R-:W-:-:S05]  /*0a00*/  IMAD.MOV.U32 R9, RZ, RZ, R17 ;  /* 0x000000ffff097224 */ /* 0x000fca00078e0011 */
[----:B------:R-:W1:Y:S08]  /*0a10*/  LDC R0, c[0x0][0x630] ;  /* 0x00018c00ff007b82 */ /* 0x000e700000000800 */
[----:B------:R-:W2:Y:S01]  /*0a20*/  LDC.64 R26, c[0x0][0x620] ;  /* 0x00018800ff1a7b82 */ /* 0x000ea20000000a00 */
[----:B0-----:R-:W-:-:S04]  /*0a30*/  ISETP.NE.U32.AND P0, PT, R20, RZ, PT ;  /* 0x000000ff1400720c */ /* 0x001fc80003f05070 */
[----:B------:R-:W-:-:S13]  /*0a40*/  ISETP.NE.AND.EX P0, PT, R21, RZ, PT, P0 ;  /* 0x000000ff1500720c */ /* 0x000fda0003f05300 */
[----:B-12---:R-:W-:Y:S05]  /*0a50*/  @!P0 BRA `(.L_x_9) ;  /* 0x0000000000288947 */ /* 0x006fea0003800000 */
[----:B------:R-:W0:Y:S02]  /*0a60*/  LDC R13, c[0x0][0x634] ;  /* 0x00018d00ff0d7b82 */ /* 0x000e240000000800 */
[----:B0-----:R-:W-:-:S05]  /*0a70*/  IADD3 R13, P0, R16, R13, RZ ;  /* 0x0000000d100d7210 */ /* 0x001fca0007f1e0ff */
[----:B------:R-:W-:-:S04]  /*0a80*/  IMAD.X R15, RZ, RZ, R17, P0 ;  /* 0x000000ffff0f7224 */ /* 0x000fc800000e0611 */
[----:B------:R-:W-:-:S04]  /*0a90*/  IMAD.WIDE.U32 R8, R15, R20, RZ ;  /* 0x000000140f087225 */ /* 0x000fc800078e00ff */
[----:B------:R-:W-:-:S04]  /*0aa0*/  IMAD.WIDE.U32 R10, P0, R13, R21, R8 ;  /* 0x000000150d0a7225 */ /* 0x000fc80007800008 */
[----:B------:R-:W-:-:S04]  /*0ab0*/  IMAD.WIDE.U32 R8, R13, R20, RZ ;  /* 0x000000140d087225 */ /* 0x000fc800078e00ff */
[----:B------:R-:W-:Y:S01]  /*0ac0*/  IMAD.X R13, RZ, RZ, RZ, P0 ;  /* 0x000000ffff0d7224 */ /* 0x000fe200000e06ff */
[----:B------:R-:W-:Y:S01]  /*0ad0*/  IADD3 RZ, P0, R9, R10, RZ ;  /* 0x0000000a09ff7210 */ /* 0x000fe20007f1e0ff */
[----:B------:R-:W-:-:S04]  /*0ae0*/  IMAD.MOV.U32 R12, RZ, RZ, R11 ;  /* 0x000000ffff0c7224 */ /* 0x000fc800078e000b */
[----:B------:R-:W-:-:S08]  /*0af0*/  IMAD.WIDE.U32.X R8, R15, R21, R12, P0 ;  /* 0x000000150f087225 */ /* 0x000fd000000e040c */
.L_x_9:
[----:B------:R-:W0:Y:S01]  /*0b00*/  LDC.64 R20, c[0x0][0x640] ;  /* 0x00019000ff147b82 */ /* 0x000e220000000a00 */
[--C-:B------:R-:W-:Y:S01]  /*0b10*/  SHF.R.U64 R28, R8, R0, R9.reuse ;  /* 0x00000000081c7219 */ /* 0x100fe20000001209 */
[----:B------:R-:W-:Y:S01]  /*0b20*/  IMAD R30, R7, R24, R4 ;  /* 0x00000018071e7224 */ /* 0x000fe200078e0204 */
[----:B------:R-:W-:Y:S01]  /*0b30*/  SHF.R.U32.HI R0, RZ, R0, R9 ;  /* 0x00000000ff007219 */ /* 0x000fe20000011609 */
[----:B------:R-:W-:Y:S01]  /*0b40*/  IMAD.MOV.U32 R25, RZ, RZ, 0x1 ;  /* 0x00000001ff197424 */ /* 0x000fe200078e00ff */
[----:B------:R-:W-:-:S03]  /*0b50*/  IADD3 R5, P0, RZ, -R28, RZ ;  /* 0x8000001cff057210 */ /* 0x000fc60007f1e0ff */
[----:B------:R-:W1:Y:S02]  /*0b60*/  LDC R6, c[0x0][0x618] ;  /* 0x00018600ff067b82 */ /* 0x000e640000000800 */
[----:B------:R-:W-:-:S04]  /*0b70*/  IMAD.X R9, RZ, RZ, ~R0, P0 ;  /* 0x000000ffff097224 */ /* 0x000fc800000e0e00 */
[-C--:B------:R-:W-:Y:S02]  /*0b80*/  IMAD R0, R9, R26.reuse, RZ ;  /* 0x0000001a09007224 */ /* 0x080fe400078e02ff */
[----:B------:R-:W2:Y:S01]  /*0b90*/  LDC R11, c[0x0][0x608] ;  /* 0x00018200ff0b7b82 */ /* 0x000ea20000000800 */
[----:B------:R-:W-:-:S04]  /*0ba0*/  IMAD.WIDE.U32 R8, R5, R26, R16 ;  /* 0x0000001a05087225 */ /* 0x000fc800078e0010 */
[----:B------:R-:W-:-:S03]  /*0bb0*/  IMAD R5, R5, R27, R0 ;  /* 0x0000001b05057224 */ /* 0x000fc600078e0200 */
[----:B------:R-:W3:Y:S01]  /*0bc0*/  LDC R12, c[0x0][0x658] ;  /* 0x00019600ff0c7b82 */ /* 0x000ee20000000800 */
[----:B0-----:R-:W-:Y:S01]  /*0bd0*/  ISETP.NE.U32.AND P0, PT, R20, RZ, PT ;  /* 0x000000ff1400720c */ /* 0x001fe20003f05070 */
[----:B------:R-:W-:Y:S02]  /*0be0*/  IMAD.IADD R5, R9, 0x1, R5 ;  /* 0x0000000109057824 */ /* 0x000fe400078e0205 */
[----:B------:R-:W-:Y:S01]  /*0bf0*/  IMAD.MOV.U32 R9, RZ, RZ, -0x1 ;  /* 0xffffffffff097424 */ /* 0x000fe200078e00ff */
[----:B------:R-:W-:-:S03]  /*0c00*/  ISETP.NE.AND.EX P0, PT, R21, RZ, PT, P0 ;  /* 0x000000ff1500720c */ /* 0x000fc60003f05300 */
[----:B------:R-:W0:Y:S01]  /*0c10*/  LDC R15, c[0x0][0x600] ;  /* 0x00018000ff0f7b82 */ /* 0x000e220000000800 */
[-CC-:B-1----:R-:W-:Y:S02]  /*0c20*/  SHF.R.U64 R13, R8, R6.reuse, R5.reuse ;  /* 0x00000006080d7219 */ /* 0x182fe40000001205 */
[----:B------:R-:W-:-:S05]  /*0c30*/  SHF.R.U32.HI R0, RZ, R6, R5 ;  /* 0x00000006ff007219 */ /* 0x000fca0000011605 */
[----:B------:R-:W1:Y:S01]  /*0c40*/  LDC R14, c[0x0][0x648] ;  /* 0x00019200ff0e7b82 */ /* 0x000e620000000800 */
[-CC-:B--2---:R-:W-:Y:S02]  /*0c50*/  SHF.R.U64 R27, R13, R11.reuse, R0.reuse ;  /* 0x0000000b0d1b7219 */ /* 0x184fe40000001200 */
[----:B------:R-:W-:-:S05]  /*0c60*/  SHF.R.U32.HI R5, RZ, R11, R0 ;  /* 0x0000000bff057219 */ /* 0x000fca0000011600 */
[----:B------:R-:W2:Y:S01]  /*0c70*/  LDC R22, c[0x0][0x638] ;  /* 0x00018e00ff167b82 */ /* 0x000ea20000000800 */
[-CC-:B---3--:R-:W-:Y:S02]  /*0c80*/  SHF.R.U64 R24, R27, R12.reuse, R5.reuse ;  /* 0x0000000c1b187219 */ /* 0x188fe40000001205 */
[-C--:B------:R-:W-:Y:S02]  /*0c90*/  SHF.L.U32 R0, R9, R12.reuse, RZ ;  /* 0x0000000c09007219 */ /* 0x080fe400000006ff */
[----:B------:R-:W-:Y:S01]  /*0ca0*/  SHF.R.U32.HI R5, RZ, R12, R5 ;  /* 0x0000000cff057219 */ /* 0x000fe20000011605 */
[----:B------:R-:W-:Y:S01]  /*0cb0*/  IMAD.MOV.U32 R4, RZ, RZ, R24 ;  /* 0x000000ffff047224 */ /* 0x000fe200078e0018 */
[----:B------:R-:W-:Y:S01]  /*0cc0*/  LOP3.LUT R10, RZ, R0, RZ, 0x33, !PT ;  /* 0x00000000ff0a7212 */ /* 0x000fe200078e33ff */
[----:B------:R-:W3:Y:S01]  /*0cd0*/  LDC R26, c[0x0][0x610] ;  /* 0x00018400ff1a7b82 */ /* 0x000ee20000000800 */
[----:B------:R-:W-:Y:S05]  /*0ce0*/  @!P0 BRA `(.L_x_10) ;  /* 0x0000000000288947 */ /* 0x000fea0003800000 */
[----:B------:R-:W4:Y:S02]  /*0cf0*/  LDC R9, c[0x0][0x64c] ;  /* 0x00019300ff097b82 */ /* 0x000f240000000800 */
[----:B----4-:R-:W-:-:S05]  /*0d00*/  IADD3 R9, P0, R24, R9, RZ ;  /* 0x0000000918097210 */ /* 0x010fca0007f1e0ff */
        /* <DEDUP_REMOVED lines=8> */
.L_x_10:
[----:B-1----:R-:W-:Y:S01]  /*0d90*/  SHF.R.U64 R4, R4, R14, R5 ;  /* 0x0000000e04047219 */ /* 0x002fe20000001205 */
[----:B0-----:R-:W-:Y:S01]  /*0da0*/  VIADD R6, R15, 0xffffffff ;  /* 0xffffffff0f067836 */ /* 0x001fe20000000000 */
[----:B------:R-:W-:Y:S02]  /*0db0*/  SHF.L.U32 R0, R25, R12, RZ ;  /* 0x0000000c19007219 */ /* 0x000fe400000006ff */
[----:B------:R-:W-:Y:S01]  /*0dc0*/  LOP3.LUT R5, R27, R10, RZ, 0xc0, !PT ;  /* 0x0000000a1b057212 */ /* 0x000fe200078ec0ff */
[----:B------:R-:W-:Y:S01]  /*0dd0*/  IMAD.MOV R7, RZ, RZ, -R4 ;  /* 0x000000ffff077224 */ /* 0x000fe200078e0a04 */
[----:B------:R-:W-:Y:S02]  /*0de0*/  SEL R3, R3, R30, !P1 ;  /* 0x0000001e03037207 */ /* 0x000fe40004800000 */
[----:B------:R-:W-:Y:S01]  /*0df0*/  LOP3.LUT R6, R13, R6, RZ, 0xc0, !PT ;  /* 0x000000060d067212 */ /* 0x000fe200078ec0ff */
[----:B------:R-:W-:Y:S02]  /*0e00*/  IMAD R4, R0, R4, R5 ;  /* 0x0000000400047224 */ /* 0x000fe400078e0205 */
[----:B--2---:R-:W-:-:S02]  /*0e10*/  IMAD R0, R7, R22, R24 ;  /* 0x0000001607007224 */ /* 0x004fc400078e0218 */
[----:B---3--:R-:W-:Y:S02]  /*0e20*/  IMAD R3, R4, R26, R3 ;  /* 0x0000001a04037224 */ /* 0x008fe400078e0203 */
[----:B------:R-:W-:Y:S02]  /*0e30*/  IMAD R154, R0, R15, R6 ;  /* 0x0000000f009a7224 */ /* 0x000fe400078e0206 */
[----:B------:R-:W-:Y:S02]  /*0e40*/  IMAD.MOV.U32 R4, RZ, RZ, 0x1 ;  /* 0x00000001ff047424 */ /* 0x000fe400078e00ff */
[----:B------:R-:W-:Y:S01]  /*0e50*/  IMAD.MOV.U32 R22, RZ, RZ, R28 ;  /* 0x000000ffff167224 */ /* 0x000fe200078e001c */
[----:B------:R-:W-:Y:S02]  /*0e60*/  SEL R153, R154, R3, !P1 ;  /* 0x000000039a997207 */ /* 0x000fe40004800000 */
[----:B------:R-:W-:Y:S02]  /*0e70*/  PRMT R0, R4, 0x7610, R0 ;  /* 0x0000761004007816 */ /* 0x000fe40000000000 */
[----:B------:R-:W-:-:S07]  /*0e80*/  SEL R154, R3, R154, !P1 ;  /* 0x0000009a039a7207 */ /* 0x000fce0004800000 */
.L_x_8:
[----:B------:R-:W-:-:S08]  /*0e90*/  NOP ;  /* 0x0000000000007918 */ /* 0x000fd00000000000 */
[----:B------:R-:W0:Y:S02]  /*0ea0*/  USETMAXREG.TRY_ALLOC.CTAPOOL UP0, 0xe8 ;  /* 0x000000e8000079c8 */ /* 0x000e240008000600 */
[----:B0-----:R-:W-:-:S13]  /*0eb0*/  PLOP3.LUT P0, PT, PT, PT, UP0, 0x80, 0x0 ;  /* 0x000000000000781c */ /* 0x001fda0003f0f008 */
[----:B------:R-:W-:Y:S05]  /*0ec0*/  @!P0 BRA `(.L_x_8) ;  /* 0xfffffffc00f08947 */ /* 0x000fea000383ffff */
[----:B------:R-:W-:Y:S01]  /*0ed0*/  ULDC.64 UR4, c[0x0][0x598] ;  /* 0x0001660000047ab9 */ /* 0x000fe20000000a00 */
[----:B------:R-:W-:Y:S01]  /*0ee0*/  ULDC.64 UR36, c[0x0][0x208] ;  /* 0x0000820000247ab9 */ /* 0x000fe20000000a00 */
[----:B------:R-:W-:-:S04]  /*0ef0*/  ISETP.NE.U32.AND P0, PT, RZ, UR4, PT ;  /* 0x00000004ff007c0c */ /* 0x000fc8000bf05070 */
[----:B------:R-:W-:-:S13]  /*0f00*/  ISETP.NE.AND.EX P0, PT, RZ, UR5, PT, P0 ;  /* 0x00000005ff007c0c */ /* 0x000fda000bf05300 */
[----:B------:R-:W-:Y:S05]  /*0f10*/  @!P0 BRA `(.L_x_11) ;  /* 0x00000000001c8947 */ /* 0x000fea0003800000 */
[----:B------:R-:W0:Y:S02]  /*0f20*/  LDC.64 R4, c[0x0][0x598] ;  /* 0x00016600ff047b82 */ /* 0x000e240000000a00 */
[----:B0-----:R-:W2:Y:S02]  /*0f30*/  LDG.E.64 R4, desc[UR36][R4.64] ;  /* 0x0000002404047981 */ /* 0x001ea4000c1e1b00 */
[----:B--2---:R-:W-:-:S04]  /*0f40*/  ISETP.NE.U32.AND P0, PT, R4, RZ, PT ;  /* 0x000000ff0400720c */ /* 0x004fc80003f05070 */
[----:B------:R-:W-:-:S13]  /*0f50*/  ISETP.NE.AND.EX P0, PT, R5, RZ, PT, P0 ;  /* 0x000000ff0500720c */ /* 0x000fda0003f05300 */
[----:B------:R-:W-:Y:S05]  /*0f60*/  @!P0 BRA `(.L_x_11) ;  /* 0x0000000000088947 */ /* 0x000fea0003800000 */
[----:B------:R0:W5:Y:S01]  /*0f70*/  LD.E R155, desc[UR36][R4.64] ;  /* 0x00000024049b7980 */ /* 0x000162000c101900 */
[----:B------:R-:W-:Y:S05]  /*0f80*/  BRA `(.L_x_12) ;  /* 0x0000000000247947 */ /* 0x000fea0003800000 */
.L_x_11:
[----:B------:R-:W-:Y:S02]  /*0f90*/  ULDC.64 UR4, c[0x0][0x588] ;  /* 0x0001620000047ab9 */ /* 0x000fe40000000a00 */
[----:B------:R-:W-:-:S04]  /*0fa0*/  ISETP.NE.U32.AND P0, PT, RZ, UR4, PT ;  /* 0x00000004ff007c0c */ /* 0x000fc8000bf05070 */
[----:B------:R-:W-:-:S13]  /*0fb0*/  ISETP.NE.AND.EX P0, PT, RZ, UR5, PT, P0 ;  /* 0x00000005ff007c0c */ /* 0x000fda000bf05300 */
[----:B------:R-:W-:Y:S05]  /*0fc0*/  @!P0 BRA `(.L_x_13) ;  /* 0x00000000000c8947 */ /* 0x000fea0003800000 */
[----:B------:R-:W0:Y:S02]  /*0fd0*/  LDC.64 R4, c[0x0][0x588] ;  /* 0x00016200ff047b82 */ /* 0x000e240000000a00 */
[----:B0-----:R1:W5:Y:S01]  /*0fe0*/  LDG.E R155, desc[UR36][R4.64] ;  /* 0x00000024049b7981 */ /* 0x001362000c1e1900 */
[----:B------:R-:W-:Y:S05]  /*0ff0*/  BRA `(.L_x_12) ;  /* 0x0000000000087947 */ /* 0x000fea0003800000 */
.L_x_13:
[----:B------:R-:W-:Y:S02]  /*1000*/  ULDC UR4, c[0x0][0x580] ;  /* 0x0001600000047ab9 */ /* 0x000fe40000000800 */
[----:B------:R-:W-:-:S07]  /*1010*/  IMAD.U32 R155, RZ, RZ, UR4 ;  /* 0x00000004ff9b7e24 */ /* 0x000fce000f8e00ff */
.L_x_12:
[----:B------:R-:W-:Y:S02]  /*1020*/  ULDC.64 UR4, c[0x0][0x5a0] ;  /* 0x0001680000047ab9 */ /* 0x000fe40000000a00 */
[----:B------:R-:W-:-:S04]  /*1030*/  ISETP.NE.U32.AND P0, PT, RZ, UR4, PT ;  /* 0x00000004ff007c0c */ /* 0x000fc8000bf05070 */
[----:B------:R-:W-:-:S13]  /*1040*/  ISETP.NE.AND.EX P0, PT, RZ, UR5, PT, P0 ;  /* 0x00000005ff007c0c */ /* 0x000fda000bf05300 */
[----:B------:R-:W-:Y:S05]  /*1050*/  @!P0 BRA `(.L_x_14) ;  /* 0x00000000001c8947 */ /* 0x000fea0003800000 */
[----:B01----:R-:W0:Y:S02]  /*1060*/  LDC.64 R4, c[0x0][0x5a0] ;  /* 0x00016800ff047b82 */ /* 0x003e240000000a00 */
[----:B0-----:R-:W2:Y:S02]  /*1070*/  LDG.E.64 R4, desc[UR36][R4.64] ;  /* 0x0000002404047981 */ /* 0x001ea4000c1e1b00 */
[----:B--2---:R-:W-:-:S04]  /*1080*/  ISETP.NE.U32.AND P0, PT, R4, RZ, PT ;  /* 0x000000ff0400720c */ /* 0x004fc80003f05070 */
[----:B------:R-:W-:-:S13]  /*1090*/  ISETP.NE.AND.EX P0, PT, R5, RZ, PT, P0 ;  /* 0x000000ff0500720c */ /* 0x000fda0003f05300 */
[----:B------:R-:W-:Y:S05]  /*10a0*/  @!P0 BRA `(.L_x_14) ;  /* 0x0000000000088947 */ /* 0x000fea0003800000 */
[----:B------:R0:W5:Y:S01]  /*10b0*/  LD.E R156, desc[UR36][R4.64] ;  /* 0x00000024049c7980 */ /* 0x000162000c101900 */
[----:B------:R-:W-:Y:S05]  /*10c0*/  BRA `(.L_x_15) ;  /* 0x0000000000247947 */ /* 0x000fea0003800000 */
.L_x_14:
[----:B------:R-:W-:Y:S02]  /*10d0*/  ULDC.64 UR4, c[0x0][0x590] ;  /* 0x0001640000047ab9 */ /* 0x000fe40000000a00 */
[----:B------:R-:W-:-:S04]  /*10e0*/  ISETP.NE.U32.AND P0, PT, RZ, UR4, PT ;  /* 0x00000004ff007c0c */ /* 0x000fc8000bf05070 */
[----:B------:R-:W-:-:S13]  /*10f0*/  ISETP.NE.AND.EX P0, PT, RZ, UR5, PT, P0 ;  /* 0x00000005ff007c0c */ /* 0x000fda000bf05300 */
[----:B------:R-:W-:Y:S05]  /*1100*/  @!P0 BRA `(.L_x_16) ;  /* 0x00000000000c8947 */ /* 0x000fea0003800000 */
[----:B------:R-:W2:Y:S02]  /*1110*/  LDC.64 R156, c[0x0][0x590] ;  /* 0x00016400ff9c7b82 */ /* 0x000ea40000000a00 */
[----:B--2---:R2:W5:Y:S01]  /*1120*/  LDG.E R156, desc[UR36][R156.64] ;  /* 0x000000249c9c7981 */ /* 0x004562000c1e1900 */
[----:B------:R-:W-:Y:S05]  /*1130*/  BRA `(.L_x_15) ;  /* 0x0000000000087947 */ /* 0x000fea0003800000 */
.L_x_16:
[----:B------:R-:W-:Y:S02]  /*1140*/  ULDC UR4, c[0x0][0x584] ;  /* 0x0001610000047ab9 */ /* 0x000fe40000000800 */
[----:B------:R-:W-:-:S07]  /*1150*/  IMAD.U32 R156, RZ, RZ, UR4 ;  /* 0x00000004ff9c7e24 */ /* 0x000fce000f8e00ff */
.L_x_15:
[----:B------:R-:W-:-:S13]  /*1160*/  LOP3.LUT P0, RZ, R0, 0xff, RZ, 0xc0, !PT ;  /* 0x000000ff00ff7812 */ /* 0x000fda000780c0ff */
[----:B------:R-:W-:Y:S05]  /*1170*/  @!P0 EXIT ;  /* 0x000000000000894d */ /* 0x000fea0003800000 */
[----:B------:R-:W-:Y:S01]  /*1180*/  ULDC UR4, c[0x0][0x28c] ;  /* 0x0000a30000047ab9 */ /* 0x000fe20000000800 */
[----:B------:R-:W-:Y:S01]  /*1190*/  UMOV UR38, URZ ;  /* 0x0000003f00267c82 */ /* 0x000fe20008000000 */
[----:B------:R-:W-:Y:S01]  /*11a0*/  UIADD3 UR4, UR4, 0x7f, URZ ;  /* 0x0000007f04047890 */ /* 0x000fe2000fffe03f */
[----:B------:R-:W-:-:S03]  /*11b0*/  UMOV UR39, URZ ;  /* 0x0000003f00277c82 */ /* 0x000fc60008000000 */
[----:B------:R-:W-:-:S04]  /*11c0*/  USHF.R.S32.HI UR5, URZ, 0x1f, UR4 ;  /* 0x0000001f3f057899 */ /* 0x000fc80008011404 */
[----:B------:R-:W-:-:S04]  /*11d0*/  ULEA.HI UR5, UR5, UR4, URZ, 0x7 ;  /* 0x0000000405057291 */ /* 0x000fc8000f8f383f */
[----:B------:R-:W-:-:S12]  /*11e0*/  USHF.R.S32.HI UR40, URZ, 0x7, UR5 ;  /* 0x000000073f287899 */ /* 0x000fd80008011405 */
.L_x_294:
[----:B------:R-:W-:Y:S01]  /*11f0*/  LOP3.LUT R0, R18, 0x80, RZ, 0xc0, !PT ;  /* 0x0000008012007812 */ /* 0x000fe200078ec0ff */
[----:B---3--:R-:W3:Y:S01]  /*1200*/  S2UR UR7, SR_CgaCtaId ;  /* 0x00000000000779c3 */ /* 0x008ee20000008800 */
[----:B------:R-:W-:Y:S02]  /*1210*/  UMOV UR6, 0x400 ;  /* 0x0000040000067882 */ /* 0x000fe40000000000 */
[----:B------:R-:W-:-:S06]  /*1220*/  SHF.R.U32.HI R0, RZ, 0x7, R0 ;  /* 0x00000007ff007819 */ /* 0x000fcc0000011600 */
[----:B----4-:R-:W4:Y:S01]  /*1230*/  SHFL.IDX PT, R0, R0, RZ, 0x1f ;  /* 0x00001fff00007589 */ /* 0x010f2200000e0000 */
[----:B---3--:R-:W-:Y:S01]  /*1240*/  ULEA UR6, UR7, UR6, 0x18 ;  /* 0x0000000607067291 */ /* 0x008fe2000f8ec03f */
[----:B----4-:R-:W-:-:S13]  /*1250*/  R2UR UR4, R0 ;  /* 0x00000000000472ca */ /* 0x010fda00000e0000 */
[----:B------:R-:W-:-:S04]  /*1260*/  ULEA.HI UR5, UR4, UR4, URZ, 0x1 ;  /* 0x0000000404057291 */ /* 0x000fc8000f8f083f */
[----:B------:R-:W-:-:S04]  /*1270*/  ULOP3.LUT UR5, UR5, 0x7fffe, URZ, 0xc0, !UPT ;  /* 0x0007fffe05057892 */ /* 0x000fc8000f8ec03f */
[----:B------:R-:W-:-:S03]  /*1280*/  UIADD3 UR5, UR4, -UR5, URZ ;  /* 0x8000000504057290 */ /* 0x000fc6000fffe03f */
[----:B------:R-:W-:Y:S01]  /*1290*/  ULDC UR4, c[0x0][0x28c] ;  /* 0x0000a30000047ab9 */ /* 0x000fe20000000800 */
[----:B------:R-:W-:Y:S01]  /*12a0*/  ULEA UR5, UR5, UR6, 0xd ;  /* 0x0000000605057291 */ /* 0x000fe2000f8e683f */
[----:B------:R-:W-:-:S03]  /*12b0*/  ISETP.LT.AND P0, PT, RZ, UR4, PT ;  /* 0x00000004ff007c0c */ /* 0x000fc6000bf01270 */
[----:B------:R-:W-:-:S04]  /*12c0*/  UIADD3 UR5, UR5, 0x100, URZ ;  /* 0x0000010005057890 */ /* 0x000fc8000fffe03f */
[----:B------:R-:W-:-:S04]  /*12d0*/  USHF.R.U32.HI UR5, URZ, 0x4, UR5 ;  /* 0x000000043f057899 */ /* 0x000fc80008011605 */
[----:B------:R-:W-:Y:S02]  /*12e0*/  ULOP3.LUT UR41, UR5, 0x3fff, URZ, 0xc0, !UPT ;  /* 0x00003fff05297892 */ /* 0x000fe4000f8ec03f */
[----:B------:R-:W-:Y:S10]  /*12f0*/  @P0 BRA `(.L_x_17) ;  /* 0x0000000000400947 */ /* 0x000ff40003800000 */
[----:B------:R-:W-:Y:S01]  /*1300*/  MOV R0, 0x0 ;  /* 0x0000000000007802 */ /* 0x000fe20000000f00 */
[----:B------:R-:W-:Y:S01]  /*1310*/  ULDC.64 UR4, c[0x4][0x68] ;  /* 0x01001a0000047ab9 */ /* 0x000fe20000000a00 */
[----:B------:R-:W-:Y:S01]  /*1320*/  ULDC.64 UR6, c[0x4][0x8] ;  /* 0x0100020000067ab9 */ /* 0x000fe20000000a00 */
[----:B01----:R-:W-:Y:S01]  /*1330*/  IMAD.U32 R4, RZ, RZ, UR4 ;  /* 0x00000004ff047e24 */ /* 0x003fe2000f8e00ff */
[----:B------:R0:W1:Y:S01]  /*1340*/  LDC.64 R14, c[0x4][R0] ;  /* 0x01000000000e7b82 */ /* 0x0000620000000a00 */
[----:B------:R-:W-:Y:S01]  /*1350*/  IMAD.U32 R5, RZ, RZ, UR5 ;  /* 0x00000005ff057e24 */ /* 0x000fe2000f8e00ff */
[----:B------:R-:W-:Y:S01]  /*1360*/  ULDC.64 UR4, c[0x4][0x70] ;  /* 0x01001c0000047ab9 */ /* 0x000fe20000000a00 */
[----:B------:R-:W-:Y:S02]  /*1370*/  IMAD.U32 R10, RZ, RZ, UR6 ;  /* 0x00000006ff0a7e24 */ /* 0x000fe4000f8e00ff */
[----:B------:R-:W-:Y:S02]  /*1380*/  IMAD.U32 R6, RZ, RZ, UR4 ;  /* 0x00000004ff067e24 */ /* 0x000fe4000f8e00ff */
[----:B------:R-:W-:-:S02]  /*1390*/  IMAD.U32 R7, RZ, RZ, UR5 ;  /* 0x00000005ff077e24 */ /* 0x000fc4000f8e00ff */
[----:B------:R-:W-:Y:S02]  /*13a0*/  IMAD.U32 R11, RZ, RZ, UR7 ;  /* 0x00000007ff0b7e24 */ /* 0x000fe4000f8e00ff */
[----:B------:R-:W-:Y:S02]  /*13b0*/  IMAD.MOV.U32 R8, RZ, RZ, 0x1e1 ;  /* 0x000001e1ff087424 */ /* 0x000fe400078e00ff */
[----:B------:R-:W-:Y:S02]  /*13c0*/  IMAD.MOV.U32 R12, RZ, RZ, 0x1 ;  /* 0x00000001ff0c7424 */ /* 0x000fe400078e00ff */
[----:B0-----:R-:W-:-:S07]  /*13d0*/  IMAD.MOV.U32 R13, RZ, RZ, RZ ;  /* 0x000000ffff0d7224 */ /* 0x001fce00078e00ff */
[----:B------:R-:W-:-:S07]  /*13e0*/  LEPC R20, `(.L_x_17) ;  /* 0x000000001014794e */ /* 0x000fce0000000000 */
[----:B-12--5:R-:W-:Y:S05]  /*13f0*/  CALL.ABS.NOINC R14 ;  /* 0x000000000e007343 */ /* 0x026fea0003c00000 */
.L_x_17:
[----:B------:R-:W-:-:S04]  /*1400*/  LOP3.LUT R0, R19, 0x1, RZ, 0xfc, !PT ;  /* 0x0000000113007812 */ /* 0x000fc800078efcff */
[----:B------:R-:W-:-:S13]  /*1410*/  ISETP.NE.AND P0, PT, R0, 0x3, PT ;  /* 0x000000030000780c */ /* 0x000fda0003f05270 */
[----:B------:R-:W-:Y:S05]  /*1420*/  @!P0 BRA `(.L_x_18) ;  /* 0x0000000000048947 */ /* 0x000fea0003800000 */
[----:B------:R-:W-:Y:S01]  /*1430*/  BPT.TRAP 0x1 ;  /* 0x000000040000795c */ /* 0x000fe20000300000 */
.L_x_18:
[----:B------:R-:W3:Y:S01]  /*1440*/  S2UR UR5, SR_CgaCtaId ;  /* 0x00000000000579c3 */ /* 0x000ee20000008800 */
[----:B------:R-:W-:Y:S01]  /*1450*/  UMOV UR4, 0x400 ;  /* 0x0000040000047882 */ /* 0x000fe20000000000 */
[----:B------:R-:W-:Y:S02]  /*1460*/  IMAD.U32 R0, RZ, RZ, UR38 ;  /* 0x00000026ff007e24 */ /* 0x000fe4000f8e00ff */
[----:B------:R-:W-:-:S03]  /*1470*/  IMAD.U32 R3, RZ, RZ, UR39 ;  /* 0x00000027ff037e24 */ /* 0x000fc6000f8e00ff */
[----:B------:R-:W-:Y:S01]  /*1480*/  SHF.L.U32 R0, R0, 0x1f, RZ ;  /* 0x0000001f00007819 */ /* 0x000fe200000006ff */
[----:B---3--:R-:W-:-:S06]  /*1490*/  ULEA UR4, UR5, UR4, 0x18 ;  /* 0x0000000405047291 */ /* 0x008fcc000f8ec03f */
[----:B------:R-:W-:-:S04]  /*14a0*/  IMAD.U32 R6, RZ, RZ, UR4 ;  /* 0x00000004ff067e24 */ /* 0x000fc8000f8e00ff */
[----:B------:R-:W-:-:S04]  /*14b0*/  IMAD R3, R3, 0x8, R6 ;  /* 0x0000000803037824 */ /* 0x000fc800078e0206 */
[----:B------:R3:W4:Y:S01]  /*14c0*/  SYNCS.PHASECHK.TRANS64.TRYWAIT P1, [R3+URZ], R0 ;  /* 0x00000000030075a7 */ /* 0x000722000802017f */
[----:B------:R-:W-:Y:S05]  /*14d0*/  @!P0 BRA `(.L_x_19) ;  /* 0x0000000000048947 */ /* 0x000fea0003800000 */
[----:B------:R-:W-:Y:S01]  /*14e0*/  BPT.TRAP 0x1 ;  /* 0x000000040000795c */ /* 0x000fe20000300000 */
.L_x_19:
[----:B----4-:R-:W-:Y:S05]  /*14f0*/  @P1 BRA `(.L_x_20) ;  /* 0x0000000000081947 */ /* 0x010fea0003800000 */
[----:B------:R-:W4:Y:S02]  /*1500*/  SYNCS.PHASECHK.TRANS64.TRYWAIT P1, [R3+URZ], R0 ;  /* 0x00000000030075a7 */ /* 0x000f24000802017f */
[----:B----4-:R-:W-:Y:S05]  /*1510*/  @!P1 BRA `(.L_x_21) ;  /* 0x00000088008c9947 */ /* 0x010fea0003800000 */
.L_x_20:
[----:B------:R-:W-:-:S04]  /*1520*/  UISETP.LT.AND UP0, UPT, UR40, 0x1, UPT ;  /* 0x000000012800788c */ /* 0x000fc8000bf01270 */
[----:B------:R-:W-:-:S06]  /*1530*/  USEL UR4, UR40, 0x1, UP0 ;  /* 0x0000000128047887 */ /* 0x000fcc0008000000 */
[----:B---34-:R-:W-:Y:S01]  /*1540*/  IMAD.U32 R0, RZ, RZ, UR4 ;  /* 0x00000004ff007e24 */ /* 0x018fe2000f8e00ff */
[----:B------:R-:W-:Y:S05]  /*1550*/  WARPSYNC.ALL ;  /* 0x0000000000007948 */ /* 0x000fea0003800000 */
[----:B------:R-:W-:-:S04]  /*1560*/  IADD3 R0, -R0, UR40, RZ ;  /* 0x0000002800007c10 */ /* 0x000fc8000fffe1ff */
[----:B------:R-:W-:Y:S02]  /*1570*/  ISETP.GE.AND P1, PT, R0, 0x1, PT ;  /* 0x000000010000780c */ /* 0x000fe40003f26270 */
[----:B------:R-:W-:Y:S01]  /*1580*/  R2UR UR4, R6 ;  /* 0x00000000060472ca */ /* 0x000fe200000e0000 */
[----:B------:R-:W-:Y:S01]  /*1590*/  WARPGROUP.ARRIVE ;  /* 0x00000000000079c5 */ /* 0x000fe20000000000 */
[----:B------:R-:W-:Y:S01]  /*15a0*/  UMOV UR9, 0x40000040 ;  /* 0x4000004000097882 */ /* 0x000fe20000000000 */
[----:B------:R-:W-:-:S10]  /*15b0*/  UMOV UR11, 0x40000040 ;  /* 0x40000040000b7882 */ /* 0x000fd40000000000 */
[----:B------:R-:W-:-:S04]  /*15c0*/  UIADD3 UR4, UR4, 0x10100, URZ ;  /* 0x0001010004047890 */ /* 0x000fc8000fffe03f */
[----:B------:R-:W-:-:S04]  /*15d0*/  USHF.R.U32.HI UR4, URZ, 0x4, UR4 ;  /* 0x000000043f047899 */ /* 0x000fc80008011604 */
[----:B------:R-:W-:Y:S02]  /*15e0*/  ULOP3.LUT UR5, UR4, 0x3fff, URZ, 0xc0, !UPT ;  /* 0x00003fff04057892 */ /* 0x000fe4000f8ec03f */
[----:B------:R-:W-:Y:S02]  /*15f0*/  ULOP3.LUT UR4, UR41, 0x10000, URZ, 0xfc, !UPT ;  /* 0x0001000029047892 */ /* 0x000fe4000f8efc3f */
[----:B------:R-:W-:Y:S02]  /*1600*/  ULOP3.LUT UR5, UR5, 0x10000, URZ, 0xfc, !UPT ;  /* 0x0001000005057892 */ /* 0x000fe4000f8efc3f */
[----:B------:R-:W-:Y:S02]  /*1610*/  ULEA UR6, UR39, UR4, 0xa ;  /* 0x0000000427067291 */ /* 0x000fe4000f8e503f */
[----:B------:R-:W-:-:S05]  /*1620*/  ULEA UR7, UR39, UR5, 0xb ;  /* 0x0000000527077291 */ /* 0x000fca000f8e583f */
[----:B------:R-:W-:Y:S02]  /*1630*/  UMOV UR8, UR6 ;  /* 0x0000000600087c82 */ /* 0x000fe40008000000 */
[----:B------:R-:W-:Y:S02]  /*1640*/  UMOV UR10, UR7 ;  /* 0x00000007000a7c82 */ /* 0x000fe40008000000 */
[----:B------:R-:W-:Y:S01]  /*1650*/  IGMMA.64x256x32.S8.S8 R24, gdesc[UR8], RZ, !UPT, gsb0 ;  /* 0x06600000081879f1 */ /* 0x000fe2000c0410ff */
[----:B------:R-:W-:Y:S02]  /*1660*/  UIADD3 UR8, UR6, 0x2, URZ ;  /* 0x0000000206087890 */ /* 0x000fe4000fffe03f */
[----:B------:R-:W-:Y:S01]  /*1670*/  UIADD3 UR10, UR7, 0x2, URZ ;  /* 0x00000002070a7890 */ /* 0x000fe2000fffe03f */
[----:B------:R-:W-:Y:S01]  /*1680*/  UMOV UR9, 0x40000040 ;  /* 0x4000004000097882 */ /* 0x000fe20000000000 */
[----:B------:R-:W-:Y:S01]  /*1690*/  UMOV UR11, 0x40000040 ;  /* 0x40000040000b7882 */ /* 0x000fe20000000000 */
[----:B------:R-:W-:-:S02]  /*16a0*/  WARPGROUP.DEPBAR.LE gsb0, 0x0 ;  /* 0x00008000000079c5 */ /* 0x000fc40000010000 */
[----:B------:R-:W-:-:S06]  /*16b0*/  WARPGROUP.ARRIVE ;  /* 0x00000000000079c5 */ /* 0x000fcc0000000000 */
[----:B------:R-:W-:Y:S01]  /*16c0*/  IGMMA.64x256x32.S8.S8 R24, gdesc[UR8], R24, gsb0 ;  /* 0x06600000081879f1 */ /* 0x000fe20008041018 */
[----:B------:R-:W-:Y:S02]  /*16d0*/  UIADD3 UR8, UR6, 0x4, URZ ;  /* 0x0000000406087890 */ /* 0x000fe4000fffe03f */
[----:B------:R-:W-:Y:S01]  /*16e0*/  UIADD3 UR10, UR7, 0x4, URZ ;  /* 0x00000004070a7890 */ /* 0x000fe2000fffe03f */
[----:B------:R-:W-:Y:S01]  /*16f0*/  UMOV UR9, 0x40000040 ;  /* 0x4000004000097882 */ /* 0x000fe20000000000 */
[----:B------:R-:W-:Y:S01]  /*1700*/  UMOV UR11, 0x40000040 ;  /* 0x40000040000b7882 */ /* 0x000fe20000000000 */
[----:B------:R-:W-:Y:S02]  /*1710*/  WARPGROUP.DEPBAR.LE gsb0, 0x0 ;  /* 0x00008000000079c5 */ /* 0x000fe40000010000 */
        /* <DEDUP_REMOVED lines=8> */
[----:B------:R-:W-:Y:S03]  /*17a0*/  IGMMA.64x256x32.S8.S8 R24, gdesc[UR8], R24, gsb0 ;  /* 0x06600000081879f1 */ /* 0x000fe60008041018 */
[----:B------:R-:W-:Y:S02]  /*17b0*/  WARPGROUP.DEPBAR.LE gsb0, 0x0 ;  /* 0x00008000000079c5 */ /* 0x000fe40000010000 */
[----:B------:R-:W-:Y:S05]  /*17c0*/  @!P1 BRA `(.L_x_22) ;  /* 0x0000000400249947 */ /* 0x000fea0003800000 */
[----:B------:R-:W-:Y:S02]  /*17d0*/  UIADD3 UR6, UR39, 0x1, URZ ;  /* 0x0000000127067890 */ /* 0x000fe4000fffe03f */
[----:B------:R-:W-:Y:S02]  /*17e0*/  IMAD.U32 R3, RZ, RZ, UR39 ;  /* 0x00000027ff037e24 */ /* 0x000fe4000f8e00ff */
[----:B------:R-:W-:-:S04]  /*17f0*/  UISETP.NE.AND UP0, UPT, UR6, 0x4, UPT ;  /* 0x000000040600788c */ /* 0x000fc8000bf05270 */
[----:B------:R-:W-:Y:S02]  /*1800*/  USEL UR7, URZ, 0x1, UP0 ;  /* 0x000000013f077887 */ /* 0x000fe40008000000 */
[----:B------:R-:W-:Y:S02]  /*1810*/  USEL UR6, UR6, URZ, UP0 ;  /* 0x0000003f06067287 */ /* 0x000fe40008000000 */
[----:B------:R-:W-:-:S06]  /*1820*/  ULOP3.LUT UR7, UR38, UR7, URZ, 0x3c, !UPT ;  /* 0x0000000726077292 */ /* 0x000fcc000f8e3c3f */
[----:B------:R-:W-:-:S07]  /*1830*/  IMAD.U32 R7, RZ, RZ, UR7 ;  /* 0x00000007ff077e24 */ /* 0x000fce000f8e00ff */
.L_x_29:
[----:B------:R-:W-:Y:S05]  /*1840*/  @!P0 BRA `(.L_x_23) ;  /* 0x0000000000048947 */ /* 0x000fea0003800000 */
[----:B------:R-:W-:Y:S01]  /*1850*/  BPT.TRAP 0x1 ;  /* 0x000000040000795c */ /* 0x000fe20000300000 */
.L_x_23:
[----:B------:R-:W3:Y:S01]  /*1860*/  S2UR UR8, SR_CgaCtaId ;  /* 0x00000000000879c3 */ /* 0x000ee20000008800 */
[----:B------:R-:W-:Y:S01]  /*1870*/  UMOV UR7, 0x400 ;  /* 0x0000040000077882 */ /* 0x000fe20000000000 */
[----:B01----:R-:W-:Y:S01]  /*1880*/  IMAD.U32 R5, RZ, RZ, UR6 ;  /* 0x00000006ff057e24 */ /* 0x003fe2000f8e00ff */
[----:B------:R-:W-:Y:S01]  /*1890*/  SHF.L.U32 R4, R7, 0x1f, RZ ;  /* 0x0000001f07047819 */ /* 0x000fe200000006ff */
[----:B---3--:R-:W-:-:S06]  /*18a0*/  ULEA UR7, UR8, UR7, 0x18 ;  /* 0x0000000708077291 */ /* 0x008fcc000f8ec03f */
[----:B------:R-:W-:-:S04]  /*18b0*/  IMAD.U32 R6, RZ, RZ, UR7 ;  /* 0x00000007ff067e24 */ /* 0x000fc8000f8e00ff */
[----:B------:R-:W-:-:S04]  /*18c0*/  IMAD R5, R5, 0x8, R6 ;  /* 0x0000000805057824 */ /* 0x000fc800078e0206 */
[----:B------:R0:W1:Y:S01]  /*18d0*/  SYNCS.PHASECHK.TRANS64.TRYWAIT P1, [R5+URZ], R4 ;  /* 0x00000004050075a7 */ /* 0x000062000802017f */
[----:B------:R-:W-:Y:S05]  /*18e0*/  @!P0 BRA `(.L_x_24) ;  /* 0x0000000000048947 */ /* 0x000fea0003800000 */
[----:B------:R-:W-:Y:S01]  /*18f0*/  BPT.TRAP 0x1 ;  /* 0x000000040000795c */ /* 0x000fe20000300000 */
.L_x_24:
[----:B-1----:R-:W-:Y:S05]  /*1900*/  @P1 BRA `(.L_x_25) ;  /* 0x0000000000081947 */ /* 0x002fea0003800000 */
[----:B------:R-:W1:Y:S02]  /*1910*/  SYNCS.PHASECHK.TRANS64.TRYWAIT P1, [R5+URZ], R4 ;  /* 0x00000004050075a7 */ /* 0x000e64000802017f */
[----:B-1----:R-:W-:Y:S05]  /*1920*/  @!P1 BRA `(.L_x_26) ;  /* 0x00000084009c9947 */ /* 0x002fea0003800000 */
.L_x_25:
[----:B------:R-:W-:Y:S01]  /*1930*/  ULEA UR7, UR6, UR4, 0xa ;  /* 0x0000000406077291 */ /* 0x000fe2000f8e503f */
[----:B------:R-:W-:Y:S01]  /*1940*/  WARPGROUP.ARRIVE ;  /* 0x00000000000079c5 */ /* 0x000fe20000000000 */
[----:B------:R-:W-:Y:S01]  /*1950*/  ULEA UR12, UR6, UR5, 0xb ;  /* 0x00000005060c7291 */ /* 0x000fe2000f8e583f */
[----:B------:R-:W-:Y:S01]  /*1960*/  UMOV UR9, 0x40000040 ;  /* 0x4000004000097882 */ /* 0x000fe20000000000 */
[----:B------:R-:W-:-:S03]  /*1970*/  UMOV UR11, 0x40000040 ;  /* 0x40000040000b7882 */ /* 0x000fc60000000000 */
[----:B------:R-:W-:Y:S02]  /*1980*/  UMOV UR8, UR7 ;  /* 0x0000000700087c82 */ /* 0x000fe40008000000 */
[----:B------:R-:W-:Y:S02]  /*1990*/  UMOV UR10, UR12 ;  /* 0x0000000c000a7c82 */ /* 0x000fe40008000000 */
[----:B------:R-:W-:Y:S01]  /*19a0*/  IGMMA.64x256x32.S8.S8 R24, gdesc[UR8], R24, gsb0 ;  /* 0x06600000081879f1 */ /* 0x000fe20008041018 */
        /* <DEDUP_REMOVED lines=23> */
[----:B------:R-:W-:Y:S01]  /*1b20*/  BPT.TRAP 0x1 ;  /* 0x000000040000795c */ /* 0x000fe20000300000 */
.L_x_27:
[----:B------:R-:W-:-:S13]  /*1b30*/  ISETP.NE.AND P1, PT, R23, RZ, PT ;  /* 0x000000ff1700720c */ /* 0x000fda0003f25270 */
[----:B01----:R-:W-:-:S04]  /*1b40*/  @P1 IMAD R4, R3, 0x8, R6 ;  /* 0x0000000803041824 */ /* 0x003fc800078e0206 */
[----:B------:R-:W-:-:S05]  /*1b50*/  @P1 VIADD R5, R4, 0x20 ;  /* 0x0000002004051836 */ /* 0x000fca0000000000 */
[----:B------:R-:W-:-:S04]  /*1b60*/  @P1 PRMT R5, R152, 0x654, R5 ;  /* 0x0000065498051816 */ /* 0x000fc80000000005 */
[----:B------:R0:W-:Y:S01]  /*1b70*/  @P1 SYNCS.ARRIVE.TRANS64.RED.A1T0 RZ, [R5+URZ], RZ ;  /* 0x000000ff05ff19a7 */ /* 0x0001e2000810043f */
[----:B------:R-:W-:-:S13]  /*1b80*/  ISETP.GT.U32.AND P1, PT, R19, 0x1, PT ;  /* 0x000000011300780c */ /* 0x000fda0003f24070 */
[----:B0-----:R-:W-:Y:S05]  /*1b90*/  @P1 BRA `(.L_x_28) ;  /* 0x0000000000041947 */ /* 0x001fea0003800000 */
[----:B------:R-:W-:Y:S01]  /*1ba0*/  BPT.TRAP 0x1 ;  /* 0x000000040000795c */ /* 0x000fe20000300000 */
.L_x_28:
[----:B------:R-:W-:Y:S01]  /*1bb0*/  UIADD3 UR6, UR6, 0x1, URZ ;  /* 0x0000000106067890 */ /* 0x000fe2000fffe03f */
[C---:B------:R-:W-:Y:S01]  /*1bc0*/  ISETP.GT.AND P2, PT, R0.reuse, 0x1, PT ;  /* 0x000000010000780c */ /* 0x040fe20003f44270 */
[----:B------:R-:W-:Y:S02]  /*1bd0*/  VIADD R3, R3, 0x1 ;  /* 0x0000000103037836 */ /* 0x000fe40000000000 */
[----:B------:R-:W-:Y:S01]  /*1be0*/  UISETP.NE.AND UP0, UPT, UR6, 0x4, UPT ;  /* 0x000000040600788c */ /* 0x000fe2000bf05270 */
[----:B------:R-:W-:Y:S02]  /*1bf0*/  VIADD R0, R0, 0xffffffff ;  /* 0xffffffff00007836 */ /* 0x000fe40000000000 */
[C---:B------:R-:W-:Y:S01]  /*1c00*/  ISETP.NE.AND P1, PT, R3.reuse, 0x4, PT ;  /* 0x000000040300780c */ /* 0x040fe20003f25270 */
[----:B------:R-:W-:Y:S02]  /*1c10*/  USEL UR7, URZ, 0x1, UP0 ;  /* 0x000000013f077887 */ /* 0x000fe40008000000 */
[----:B------:R-:W-:Y:S01]  /*1c20*/  USEL UR6, UR6, URZ, UP0 ;  /* 0x0000003f06067287 */ /* 0x000fe20008000000 */
[----:B------:R-:W-:-:S03]  /*1c30*/  SEL R3, R3, RZ, P1 ;  /* 0x000000ff03037207 */ /* 0x000fc60000800000 */
[----:B------:R-:W-:Y:S01]  /*1c40*/  LOP3.LUT R7, R7, UR7, RZ, 0x3c, !PT ;  /* 0x0000000707077c12 */ /* 0x000fe2000f8e3cff */
[----:B------:R-:W-:Y:S07]  /*1c50*/  @P2 BRA `(.L_x_29) ;  /* 0xfffffff800f82947 */ /* 0x000fee000383ffff */
.L_x_22:
[----:B------:R-:W3:Y:S02]  /*1c60*/  LDC R0, c[0x0][0x28c] ;  /* 0x0000a300ff007b82 */ /* 0x000ee40000000800 */
[----:B---3--:R-:W-:-:S13]  /*1c70*/  ISETP.GE.AND P1, PT, R0, 0x1, PT ;  /* 0x000000010000780c */ /* 0x008fda0003f26270 */
[----:B------:R-:W-:Y:S05]  /*1c80*/  @!P1 BRA `(.L_x_30) ;  /* 0x0000000000409947 */ /* 0x000fea0003800000 */
[----:B------:R-:W-:Y:S05]  /*1c90*/  @!P0 BRA `(.L_x_31) ;  /* 0x0000000000048947 */ /* 0x000fea0003800000 */
[----:B------:R-:W-:Y:S01]  /*1ca0*/  BPT.TRAP 0x1 ;  /* 0x000000040000795c */ /* 0x000fe20000300000 */
.L_x_31:
[----:B------:R-:W-:Y:S01]  /*1cb0*/  ISETP.NE.AND P0, PT, R23, RZ, PT ;  /* 0x000000ff1700720c */ /* 0x000fe20003f05270 */
[----:B------:R-:W-:-:S12]  /*1cc0*/  UISETP.LT.AND UP1, UPT, UR40, 0x1, UPT ;  /* 0x000000012800788c */ /* 0x000fd8000bf21270 */
[----:B------:R-:W-:-:S05]  /*1cd0*/  VOTEU.ANY UP0, P0 ;  /* 0x00000000003f7886 */ /* 0x000fca0000000100 */
[----:B------:R-:W-:-:S04]  /*1ce0*/  @UP0 USEL UR4, UR40, 0x1, UP1 ;  /* 0x0000000128040887 */ /* 0x000fc80008800000 */
[----:B------:R-:W-:-:S06]  /*1cf0*/  @UP0 UIADD3 UR4, UR39, UR40, -UR4 ;  /* 0x0000002827040290 */ /* 0x000fcc000fffe804 */
[----:B------:R-:W-:-:S04]  /*1d00*/  IMAD.U32 R0, RZ, RZ, UR4 ;  /* 0x00000004ff007e24 */ /* 0x000fc8000f8e00ff */
[----:B------:R-:W-:-:S05]  /*1d10*/  @P0 IMAD.SHL.U32 R0, R0, 0x8, RZ ;  /* 0x0000000800000824 */ /* 0x000fca00078e00ff */
[----:B------:R-:W-:-:S04]  /*1d20*/  @P0 LOP3.LUT R0, R0, 0x18, RZ, 0xc0, !PT ;  /* 0x0000001800000812 */ /* 0x000fc800078ec0ff */
[----:B------:R-:W-:-:S04]  /*1d30*/  @P0 IADD3 R3, R6, 0x20, R0 ;  /* 0x0000002006030810 */ /* 0x000fc80007ffe000 */
[----:B------:R-:W-:-:S04]  /*1d40*/  @P0 PRMT R3, R152, 0x654, R3 ;  /* 0x0000065498030816 */ /* 0x000fc80000000003 */
[----:B------:R3:W-:Y:S01]  /*1d50*/  @P0 SYNCS.ARRIVE.TRANS64.RED.A1T0 RZ, [R3+URZ], RZ ;  /* 0x000000ff03ff09a7 */ /* 0x0007e2000810043f */
[----:B------:R-:W-:-:S13]  /*1d60*/  ISETP.GT.U32.AND P0, PT, R19, 0x1, PT ;  /* 0x000000011300780c */ /* 0x000fda0003f04070 */
[----:B---3--:R-:W-:Y:S05]  /*1d70*/  @P0 BRA `(.L_x_30) ;  /* 0x0000000000040947 */ /* 0x008fea0003800000 */
[----:B------:R-:W-:Y:S01]  /*1d80*/  BPT.TRAP 0x1 ;  /* 0x000000040000795c */ /* 0x000fe20000300000 */
.L_x_30:
[----:B------:R-:W3:Y:S01]  /*1d90*/  LDC R9, c[0x0][0x288] ;  /* 0x0000a200ff097b82 */ /* 0x000ee20000000800 */
[--C-:B------:R-:W-:Y:S01]  /*1da0*/  SHF.R.U32.HI R0, RZ, 0x2, R18.reuse ;  /* 0x00000002ff007819 */ /* 0x100fe20000011612 */
[----:B------:R-:W-:Y:S01]  /*1db0*/  UIADD3 UR39, UR40, UR39, URZ ;  /* 0x0000002728277290 */ /* 0x000fe2000fffe03f */
[----:B01----:R-:W-:Y:S01]  /*1dc0*/  SHF.R.U32.HI R5, RZ, 0x7, R18 ;  /* 0x00000007ff057819 */ /* 0x003fe20000011612 */
[----:B------:R-:W-:Y:S01]  /*1dd0*/  ULDC UR8, c[0x0][0x284] ;  /* 0x0000a10000087ab9 */ /* 0x000fe20000000800 */
[----:B------:R-:W-:Y:S01]  /*1de0*/  LOP3.LUT R4, R18, 0x60, RZ, 0xc0, !PT ;  /* 0x0000006012047812 */ /* 0x000fe200078ec0ff */
[----:B------:R-:W-:Y:S01]  /*1df0*/  USHF.R.U32.HI UR4, URZ, 0x2, UR39 ;  /* 0x000000023f047899 */ /* 0x000fe20008011627 */
[----:B------:R-:W-:Y:S01]  /*1e00*/  LOP3.LUT R3, R0, 0x7, RZ, 0xc0, !PT ;  /* 0x0000000700037812 */ /* 0x000fe200078ec0ff */
[----:B------:R-:W-:Y:S01]  /*1e10*/  UISETP.GT.U32.AND UP1, UPT, UR39, 0x3, UPT ;  /* 0x000000032700788c */ /* 0x000fe2000bf24070 */
[----:B------:R-:W-:Y:S01]  /*1e20*/  LOP3.LUT R0, R5, 0x1, RZ, 0xc0, !PT ;  /* 0x0000000105007812 */ /* 0x000fe200078ec0ff */
[----:B------:R-:W-:Y:S01]  /*1e30*/  ULOP3.LUT UR4, UR4, 0x1, URZ, 0xc0, !UPT ;  /* 0x0000000104047892 */ /* 0x000fe2000f8ec03f */
[----:B------:R-:W-:Y:S01]  /*1e40*/  SHF.R.U32.HI R6, RZ, 0x1, R4 ;  /* 0x00000001ff067819 */ /* 0x000fe20000011604 */
[----:B------:R-:W-:Y:S01]  /*1e50*/  IMAD.SHL.U32 R4, R18, 0x2, RZ ;  /* 0x0000000212047824 */ /* 0x000fe200078e00ff */
[----:B------:R-:W-:Y:S01]  /*1e60*/  SHF.R.S32.HI R14, RZ, 0x1f, R22 ;  /* 0x0000001fff0e7819 */ /* 0x000fe20000011416 */
[----:B------:R-:W-:Y:S01]  /*1e70*/  IMAD.SHL.U32 R8, R0, 0x40, RZ ;  /* 0x0000004000087824 */ /* 0x000fe200078e00ff */
[--C-:B------:R-:W-:Y:S01]  /*1e80*/  IADD3 R5, RZ, -R6, -R3.reuse ;  /* 0x80000006ff057210 */ /* 0x100fe20007ffe803 */
[----:B------:R-:W-:Y:S01]  /*1e90*/  UISETP.NE.U32.AND UP0, UPT, UR4, 0x1, UPT ;  /* 0x000000010400788c */ /* 0x000fe2000bf05070 */
[----:B------:R-:W-:Y:S01]  /*1ea0*/  LOP3.LUT R4, R4, 0x6, RZ, 0xc0, !PT ;  /* 0x0000000604047812 */ /* 0x000fe200078ec0ff */
[----:B------:R-:W-:Y:S01]  /*1eb0*/  ULDC.64 UR6, c[0x0][0x5d0] ;  /* 0x0001740000067ab9 */ /* 0x000fe20000000a00 */
[----:B------:R-:W-:Y:S01]  /*1ec0*/  LOP3.LUT R3, R8, 0x40, R3, 0xe2, !PT ;  /* 0x0000004008037812 */ /* 0x000fe200078ee203 */
[----:B------:R-:W-:Y:S01]  /*1ed0*/  IMAD R7, R0, -0x40, R5 ;  /* 0xffffffc000077824 */ /* 0x000fe200078e0205 */
[----:B------:R-:W-:Y:S01]  /*1ee0*/  LOP3.LUT R0, R18, 0x3, RZ, 0xc0, !PT ;  /* 0x0000000312007812 */ /* 0x000fe200078ec0ff */
[----:B------:R-:W-:Y:S01]  /*1ef0*/  UISETP.LT.U32.AND UP1, UPT, UR40, 0x4, UP1 ;  /* 0x000000042800788c */ /* 0x000fe20008f21070 */
[----:B------:R-:W-:Y:S01]  /*1f00*/  PRMT R8, R4, 0x6540, R153 ;  /* 0x0000654004087816 */ /* 0x000fe20000000099 */
[----:B------:R-:W-:Y:S01]  /*1f10*/  IMAD.SHL.U32 R153, R153, 0x100, RZ ;  /* 0x0000010099997824 */ /* 0x000fe200078e00ff */
[----:B------:R-:W-:Y:S01]  /*1f20*/  UISETP.GT.U32.AND UP0, UPT, UR40, 0x3, !UP0 ;  /* 0x000000032800788c */ /* 0x000fe2000c704070 */
[----:B---3--:R-:W-:Y:S01]  /*1f30*/  IMAD R12, R0, -0x2, R9 ;  /* 0xfffffffe000c7824 */ /* 0x008fe200078e0209 */
[----:B------:R-:W-:Y:S01]  /*1f40*/  USEL UR5, URZ, 0x1, !UP1 ;  /* 0x000000013f057887 */ /* 0x000fe2000c800000 */
[----:B------:R-:W-:Y:S01]  /*1f50*/  IMAD.SHL.U32 R0, R154, 0x80, RZ ;  /* 0x000000809a007824 */ /* 0x000fe200078e00ff */
[----:B------:R-:W-:Y:S01]  /*1f60*/  ISETP.GE.AND P0, PT, R153, R9, PT ;  /* 0x000000099900720c */ /* 0x000fe20003f06270 */
[----:B------:R-:W-:Y:S01]  /*1f70*/  IMAD R5, R14, UR6, RZ ;  /* 0x000000060e057c24 */ /* 0x000fe2000f8e02ff */
[----:B------:R-:W-:Y:S01]  /*1f80*/  SHF.R.S32.HI R9, RZ, 0x1f, R8 ;  /* 0x0000001fff097819 */ /* 0x000fe20000011408 */
[----:B------:R-:W-:Y:S01]  /*1f90*/  USEL UR4, URZ, 0x1, !UP0 ;  /* 0x000000013f047887 */ /* 0x000fe2000c000000 */
[----:B------:R-:W-:Y:S01]  /*1fa0*/  ISETP.GE.OR P0, PT, R0, UR8, P0 ;  /* 0x0000000800007c0c */ /* 0x000fe20008706670 */
[----:B------:R-:W-:Y:S01]  /*1fb0*/  IMAD.WIDE R10, R154, 0x80, RZ ;  /* 0x000000809a0a7825 */ /* 0x000fe200078e02ff */
[----:B------:R-:W-:Y:S01]  /*1fc0*/  ULOP3.LUT UR39, UR39, 0x3, URZ, 0xc0, !UPT ;  /* 0x0000000327277892 */ /* 0x000fe2000f8ec03f */
[----:B------:R-:W-:Y:S01]  /*1fd0*/  IADD3 R162, -R0, UR8, R7 ;  /* 0x0000000800a27c10 */ /* 0x000fe2000fffe107 */
[----:B------:R-:W-:Y:S01]  /*1fe0*/  ULOP3.LUT UR38, UR4, UR38, UR5, 0x96, !UPT ;  /* 0x0000002604267292 */ /* 0x000fe2000f8e9605 */
[----:B------:R-:W-:Y:S01]  /*1ff0*/  IMAD R13, R22, UR7, R5 ;  /* 0x00000007160d7c24 */ /* 0x000fe2000f8e0205 */
[----:B------:R-:W-:Y:S01]  /*2000*/  LOP3.LUT R163, R10, R3, R6, 0xfe, !PT ;  /* 0x000000030aa37212 */ /* 0x000fe200078efe06 */
[----:B------:R-:W-:-:S04]  /*2010*/  IMAD.WIDE.U32 R4, R22, UR6, R8 ;  /* 0x0000000616047c25 */ /* 0x000fc8000f8e0008 */
[----:B------:R-:W-:Y:S02]  /*2020*/  IMAD.IADD R5, R5, 0x1, R13 ;  /* 0x0000000105057824 */ /* 0x000fe400078e020d */
[----:B------:R-:W-:Y:S02]  /*2030*/  IMAD.IADD R0, R12, 0x1, -R153 ;  /* 0x000000010c007824 */ /* 0x000fe400078e0a99 */
[----:B------:R-:W-:Y:S01]  /*2040*/  IMAD.MOV.U32 R154, RZ, RZ, -0x1 ;  /* 0xffffffffff9a7424 */ /* 0x000fe200078e00ff */
[----:B------:R-:W-:Y:S06]  /*2050*/  @P0 BRA `(.L_x_32) ;  /* 0x0000006000a00947 */ /* 0x000fec0003800000 */
[----:B------:R-:W0:Y:S01]  /*2060*/  LDC.64 R12, c[0x0][0x5c8] ;  /* 0x00017200ff0c7b82 */ /* 0x000e220000000a00 */
[----:B------:R-:W-:Y:S01]  /*2070*/  ULDC.64 UR4, c[0x0][0x5c0] ;  /* 0x0001700000047ab9 */ /* 0x000fe20000000a00 */
[----:B------:R-:W-:Y:S01]  /*2080*/  BSSY B0, `(.L_x_32) ;  /* 0x0000625000007945 */ /* 0x000fe20003800000 */
[-C--:B0-----:R-:W-:Y:S02]  /*2090*/  IMAD R6, R11, R12.reuse, RZ ;  /* 0x0000000c0b067224 */ /* 0x081fe400078e02ff */
[----:B------:R-:W-:-:S04]  /*20a0*/  IMAD.WIDE.U32 R4, R163, R12, R4 ;  /* 0x0000000ca3047225 */ /* 0x000fc800078e0004 */
[----:B------:R-:W-:Y:S01]  /*20b0*/  IMAD R3, R163, R13, R6 ;  /* 0x0000000da3037224 */ /* 0x000fe200078e0206 */
[----:B------:R-:W-:-:S03]  /*20c0*/  IADD3 R4, P0, R4, UR4, RZ ;  /* 0x0000000404047c10 */ /* 0x000fc6000ff1e0ff */
[----:B------:R-:W-:Y:S01]  /*20d0*/  IMAD.IADD R3, R5, 0x1, R3 ;  /* 0x0000000105037824 */ /* 0x000fe200078e0203 */
[----:B------:R-:W-:-:S04]  /*20e0*/  LEA R6, P1, R12, R4, 0x3 ;  /* 0x000000040c067211 */ /* 0x000fc800078218ff */
[----:B------:R-:W-:Y:S02]  /*20f0*/  IADD3.X R5, R3, UR5, RZ, P0, !PT ;  /* 0x0000000503057c10 */ /* 0x000fe400087fe4ff */
[----:B-----5:R-:W-:Y:S02]  /*2100*/  ISETP.NE.AND P0, PT, R156, RZ, PT ;  /* 0x000000ff9c00720c */ /* 0x020fe40003f05270 */
[----:B------:R-:W-:-:S11]  /*2110*/  LEA.HI.X R7, R12, R5, R13, 0x3, P1 ;  /* 0x000000050c077211 */ /* 0x000fd600008f1c0d */
[----:B------:R-:W-:Y:S05]  /*2120*/  @!P0 BRA `(.L_x_33) ;  /* 0x0000004800608947 */ /* 0x000fea0003800000 */
[----:B------:R-:W0:Y:S01]  /*2130*/  LDC.64 R158, c[0x0][0x5b0] ;  /* 0x00016c00ff9e7b82 */ /* 0x000e220000000a00 */
[----:B------:R-:W-:Y:S01]  /*2140*/  ULDC.64 UR4, c[0x0][0x5b8] ;  /* 0x00016e0000047ab9 */ /* 0x000fe20000000a00 */
[----:B------:R-:W-:Y:S01]  /*2150*/  ISETP.GE.AND P1, PT, R162, 0x1, PT ;  /* 0x00000001a200780c */ /* 0x000fe20003f26270 */
[----:B------:R-:W-:Y:S01]  /*2160*/  IMAD R3, R14, UR4, RZ ;  /* 0x000000040e037c24 */ /* 0x000fe2000f8e02ff */
[----:B------:R-:W-:Y:S01]  /*2170*/  BSSY B1, `(.L_x_34) ;  /* 0x000000e000017945 */ /* 0x000fe20003800000 */
[----:B------:R-:W-:Y:S01]  /*2180*/  IMAD.WIDE.U32 R20, R22, UR4, R8 ;  /* 0x0000000416147c25 */ /* 0x000fe2000f8e0008 */
[----:B------:R-:W-:Y:S02]  /*2190*/  ISETP.LT.OR P5, PT, R0, 0x1, !P1 ;  /* 0x000000010000780c */ /* 0x000fe40004fa1670 */
[----:B------:R-:W1:Y:S01]  /*21a0*/  LDC.64 R160, c[0x0][0x5a8] ;  /* 0x00016a00ffa07b82 */ /* 0x000e620000000a00 */
[----:B------:R-:W-:Y:S02]  /*21b0*/  IMAD R3, R22, UR5, R3 ;  /* 0x0000000516037c24 */ /* 0x000fe4000f8e0203 */
[----:B------:R-:W-:-:S02]  /*21c0*/  IMAD.MOV.U32 R14, RZ, RZ, R20 ;  /* 0x000000ffff0e7224 */ /* 0x000fc400078e0014 */
[----:B------:R-:W-:Y:S02]  /*21d0*/  IMAD.IADD R15, R21, 0x1, R3 ;  /* 0x00000001150f7824 */ /* 0x000fe400078e0203 */
[-C--:B0-----:R-:W-:Y:S02]  /*21e0*/  IMAD R10, R11, R158.reuse, RZ ;  /* 0x0000009e0b0a7224 */ /* 0x081fe400078e02ff */
[----:B------:R-:W-:-:S04]  /*21f0*/  IMAD.WIDE.U32 R8, R163, R158, R14 ;  /* 0x0000009ea3087225 */ /* 0x000fc800078e000e */
[----:B------:R-:W-:Y:S01]  /*2200*/  IMAD R13, R163, R159, R10 ;  /* 0x0000009fa30d7224 */ /* 0x000fe200078e020a */
[----:B-1----:R-:W-:-:S04]  /*2210*/  IADD3 R8, P0, R8, R160, RZ ;  /* 0x000000a008087210 */ /* 0x002fc80007f1e0ff */
[----:B------:R-:W-:Y:S01]  /*2220*/  IADD3.X R9, R161, R9, R13, P0, !PT ;  /* 0x00000009a1097210 */ /* 0x000fe200007fe40d */
[----:B------:R-:W-:Y:S08]  /*2230*/  @P5 BRA `(.L_x_35) ;  /* 0x0000000000045947 */ /* 0x000ff00003800000 */
[----:B--2---:R0:W5:Y:S02]  /*2240*/  LDG.E.U8 R157, desc[UR36][R8.64] ;  /* 0x00000024089d7981 */ /* 0x004164000c1e1100 */
.L_x_35:
[----:B------:R-:W-:Y:S05]  /*2250*/  BSYNC B1 ;  /* 0x0000000000017941 */ /* 0x000fea0003800000 */
.L_x_34:
[----:B-----5:R-:W-:Y:S01]  /*2260*/  LOP3.LUT R3, R157, 0xffff, RZ, 0xc0, !PT ;  /* 0x0000ffff9d037812 */ /* 0x020fe200078ec0ff */
[----:B------:R-:W-:Y:S01]  /*2270*/  IMAD.SHL.U32 R10, R158, 0x8, RZ ;  /* 0x000000089e0a7824 */ /* 0x000fe200078e00ff */
[----:B------:R-:W-:Y:S01]  /*2280*/  ISETP.LT.OR P2, PT, R0, 0x2, !P1 ;  /* 0x000000020000780c */ /* 0x000fe20004f41670 */
[----:B------:R-:W-:Y:S01]  /*2290*/  BSSY B1, `(.L_x_36) ;  /* 0x000000e000017945 */ /* 0x000fe20003800000 */
[----:B------:R-:W-:Y:S02]  /*22a0*/  PRMT R3, R3, 0x8880, RZ ;  /* 0x0000888003037816 */ /* 0x000fe400000000ff */
[----:B------:R-:W-:Y:S02]  /*22b0*/  SHF.L.U64.HI R11, R158, 0x3, R159 ;  /* 0x000000039e0b7819 */ /* 0x000fe4000001029f */
[----:B------:R-:W-:Y:S01]  /*22c0*/  ISETP.GE.AND P0, PT, R162, 0x9, PT ;  /* 0x00000009a200780c */ /* 0x000fe20003f06270 */
[----:B------:R-:W-:Y:S02]  /*22d0*/  IMAD R12, R3, R156, RZ ;  /* 0x0000009c030c7224 */ /* 0x000fe400078e02ff */
[----:B------:R-:W-:-:S04]  /*22e0*/  IMAD.WIDE.U32 R10, R163, R158, R10 ;  /* 0x0000009ea30a7225 */ /* 0x000fc800078e000a */
[----:B------:R-:W-:Y:S01]  /*22f0*/  @!P5 IMAD R3, R24, R155, R12 ;  /* 0x0000009b1803d224 */ /* 0x000fe200078e020c */
[----:B------:R-:W-:Y:S01]  /*2300*/  IADD3 R10, P3, P4, R20, R160, R10 ;  /* 0x000000a0140a7210 */ /* 0x000fe20007c7e00a */
[----:B------:R-:W-:-:S03]  /*2310*/  IMAD.IADD R13, R13, 0x1, R11 ;  /* 0x000000010d0d7824 */ /* 0x000fc600078e020b */
[----:B------:R1:W-:Y:S01]  /*2320*/  @!P5 STG.E.U8 desc[UR36][R4.64], R3 ;  /* 0x000000030400d986 */ /* 0x0003e2000c101124 */
[----:B------:R-:W-:Y:S08]  /*2330*/  @P2 BRA `(.L_x_37) ;  /* 0x00000000000c2947 */ /* 0x000ff00003800000 */
[----:B--2---:R-:W1:Y:S02]  /*2340*/  LDG.E.U8 R157, desc[UR36][R8.64+0x1] ;  /* 0x00000124089d7981 */ /* 0x004e64000c1e1100 */
[----:B-1----:R-:W-:-:S05]  /*2350*/  PRMT R3, R157, 0x8880, RZ ;  /* 0x000088809d037816 */ /* 0x002fca00000000ff */
[----:B------:R-:W-:-:S07]  /*2360*/  IMAD R12, R3, R156, RZ ;  /* 0x0000009c030c7224 */ /* 0x000fce00078e02ff */
.L_x_37:
[----:B------:R-:W-:Y:S05]  /*2370*/  BSYNC B1 ;  /* 0x0000000000017941 */ /* 0x000fea0003800000 */
.L_x_36:
[C---:B------:R-:W-:Y:S01]  /*2380*/  ISETP.LT.OR P5, PT, R0.reuse, 0x1, !P0 ;  /* 0x000000010000780c */ /* 0x040fe200047a1670 */
[----:B------:R-:W-:Y:S01]  /*2390*/  @!P2 IMAD R25, R25, R155, R12 ;  /* 0x0000009b1919a224 */ /* 0x000fe200078e020c */
[----:B------:R-:W-:Y:S01]  /*23a0*/  BSSY B1, `(.L_x_38) ;  /* 0x000000a000017945 */ /* 0x000fe20003800000 */
[----:B------:R-:W-:Y:S02]  /*23b0*/  IADD3.X R11, R15, R161, R13, P3, P4 ;  /* 0x000000a10f0b7210 */ /* 0x000fe40001fe840d */
[C---:B------:R-:W-:Y:S01]  /*23c0*/  ISETP.LT.OR P3, PT, R0.reuse, 0x2, !P0 ;  /* 0x000000020000780c */ /* 0x040fe20004761670 */
[----:B------:R3:W-:Y:S01]  /*23d0*/  @!P2 STG.E.U8 desc[UR36][R4.64+0x1], R25 ;  /* 0x000001190400a986 */ /* 0x0007e2000c101124 */
[C---:B------:R-:W-:Y:S02]  /*23e0*/  ISETP.LT.OR P4, PT, R0.reuse, 0x9, !P1 ;  /* 0x000000090000780c */ /* 0x040fe40004f81670 */
[----:B------:R-:W-:-:S04]  /*23f0*/  ISETP.LT.OR P2, PT, R0, 0xa, !P1 ;  /* 0x0000000a0000780c */ /* 0x000fc80004f41670 */
[----:B------:R-:W-:Y:S09]  /*2400*/  @P5 BRA `(.L_x_39) ;  /* 0x00000000000c5947 */ /* 0x000ff20003800000 */
[----:B--2---:R-:W1:Y:S02]  /*2410*/  LDG.E.U8 R157, desc[UR36][R10.64] ;  /* 0x000000240a9d7981 */ /* 0x004e64000c1e1100 */
[----:B-1----:R-:W-:-:S05]  /*2420*/  PRMT R3, R157, 0x8880, RZ ;  /* 0x000088809d037816 */ /* 0x002fca00000000ff */
[----:B------:R-:W-:-:S07]  /*2430*/  IMAD R12, R3, R156, RZ ;  /* 0x0000009c030c7224 */ /* 0x000fce00078e02ff */
.L_x_39:
[----:B------:R-:W-:Y:S05]  /*2440*/  BSYNC B1 ;  /* 0x0000000000017941 */ /* 0x000fea0003800000 */
.L_x_38:
[----:B-1----:R-:W-:Y:S01]  /*2450*/  @!P5 IMAD R3, R26, R155, R12 ;  /* 0x0000009b1a03d224 */ /* 0x002fe200078e020c */
[----:B------:R-:W-:Y:S04]  /*2460*/  BSSY B1, `(.L_x_40) ;  /* 0x0000006000017945 */ /* 0x000fe80003800000 */
[----:B------:R1:W-:Y:S01]  /*2470*/  @!P5 STG.E.U8 desc[UR36][R6.64], R3 ;  /* 0x000000030600d986 */ /* 0x0003e2000c101124 */
[----:B------:R-:W-:Y:S05]  /*2480*/  @P3 BRA `(.L_x_41) ;  /* 0x00000000000c3947 */ /* 0x000fea0003800000 */
[----:B--2---:R-:W1:Y:S02]  /*2490*/  LDG.E.U8 R157, desc[UR36][R10.64+0x1] ;  /* 0x000001240a9d7981 */ /* 0x004e64000c1e1100 */
[----:B-1----:R-:W-:-:S05]  /*24a0*/  PRMT R3, R157, 0x8880, RZ ;  /* 0x000088809d037816 */ /* 0x002fca00000000ff */
[----:B------:R-:W-:-:S07]  /*24b0*/  IMAD R12, R3, R156, RZ ;  /* 0x0000009c030c7224 */ /* 0x000fce00078e02ff */
.L_x_41:
[----:B------:R-:W-:Y:S05]  /*24c0*/  BSYNC B1 ;  /* 0x0000000000017941 */ /* 0x000fea0003800000 */
.L_x_40:
[----:B------:R-:W-:Y:S01]  /*24d0*/  @!P3 IMAD R27, R27, R155, R12 ;  /* 0x0000009b1b1bb224 */ /* 0x000fe200078e020c */
[----:B------:R-:W-:Y:S04]  /*24e0*/  BSSY B1, `(.L_x_42) ;  /* 0x0000006000017945 */ /* 0x000fe80003800000 */
[----:B------:R4:W-:Y:S01]  /*24f0*/  @!P3 STG.E.U8 desc[UR36][R6.64+0x1], R27 ;  /* 0x0000011b0600b986 */ /* 0x0009e2000c101124 */
[----:B------:R-:W-:Y:S05]  /*2500*/  @P4 BRA `(.L_x_43) ;  /* 0x00000000000c4947 */ /* 0x000fea0003800000 */
[----:B--2---:R-:W1:Y:S02]  /*2510*/  LDG.E.U8 R157, desc[UR36][R8.64+0x8] ;  /* 0x00000824089d7981 */ /* 0x004e64000c1e1100 */
[----:B-1----:R-:W-:-:S05]  /*2520*/  PRMT R3, R157, 0x8880, RZ ;  /* 0x000088809d037816 */ /* 0x002fca00000000ff */
[----:B------:R-:W-:-:S07]  /*2530*/  IMAD R12, R3, R156, RZ ;  /* 0x0000009c030c7224 */ /* 0x000fce00078e02ff */
.L_x_43:
[----:B------:R-:W-:Y:S05]  /*2540*/  BSYNC B1 ;  /* 0x0000000000017941 */ /* 0x000fea0003800000 */
.L_x_42:
[----:B-1----:R-:W-:Y:S01]  /*2550*/  @!P4 IMAD R3, R28, R155, R12 ;  /* 0x0000009b1c03c224 */ /* 0x002fe200078e020c */
[----:B------:R-:W-:Y:S04]  /*2560*/  BSSY B1, `(.L_x_44) ;  /* 0x0000006000017945 */ /* 0x000fe80003800000 */
[----:B------:R1:W-:Y:S01]  /*2570*/  @!P4 STG.E.U8 desc[UR36][R4.64+0x8], R3 ;  /* 0x000008030400c986 */ /* 0x0003e2000c101124 */
[----:B------:R-:W-:Y:S05]  /*2580*/  @P2 BRA `(.L_x_45) ;  /* 0x00000000000c2947 */ /* 0x000fea0003800000 */
[----:B--2---:R-:W1:Y:S02]  /*2590*/  LDG.E.U8 R157, desc[UR36][R8.64+0x9] ;  /* 0x00000924089d7981 */ /* 0x004e64000c1e1100 */
[----:B-1----:R-:W-:-:S05]  /*25a0*/  PRMT R3, R157, 0x8880, RZ ;  /* 0x000088809d037816 */ /* 0x002fca00000000ff */
[----:B------:R-:W-:-:S07]  /*25b0*/  IMAD R12, R3, R156, RZ ;  /* 0x0000009c030c7224 */ /* 0x000fce00078e02ff */
.L_x_45:
[----:B------:R-:W-:Y:S05]  /*25c0*/  BSYNC B1 ;  /* 0x0000000000017941 */ /* 0x000fea0003800000 */
.L_x_44:
[C---:B------:R-:W-:Y:S01]  /*25d0*/  ISETP.LT.OR P4, PT, R0.reuse, 0x9, !P0 ;  /* 0x000000090000780c */ /* 0x040fe20004781670 */
[----:B------:R-:W-:Y:S01]  /*25e0*/  @!P2 IMAD R29, R29, R155, R12 ;  /* 0x0000009b1d1da224 */ /* 0x000fe200078e020c */
[----:B------:R-:W-:Y:S01]  /*25f0*/  BSSY B1, `(.L_x_46) ;  /* 0x0000009000017945 */ /* 0x000fe20003800000 */
[C---:B------:R-:W-:Y:S02]  /*2600*/  ISETP.LT.OR P3, PT, R0.reuse, 0xa, !P0 ;  /* 0x0000000a0000780c */ /* 0x040fe40004761670 */
[C---:B------:R-:W-:Y:S01]  /*2610*/  ISETP.LT.OR P5, PT, R0.reuse, 0x11, !P1 ;  /* 0x000000110000780c */ /* 0x040fe20004fa1670 */
[----:B------:R0:W-:Y:S01]  /*2620*/  @!P2 STG.E.U8 desc[UR36][R4.64+0x9], R29 ;  /* 0x0000091d0400a986 */ /* 0x0001e2000c101124 */
[----:B------:R-:W-:-:S06]  /*2630*/  ISETP.LT.OR P2, PT, R0, 0x12, !P1 ;  /* 0x000000120000780c */ /* 0x000fcc0004f41670 */
[----:B------:R-:W-:Y:S07]  /*2640*/  @P4 BRA `(.L_x_47) ;  /* 0x00000000000c4947 */ /* 0x000fee0003800000 */
[----:B--2---:R-:W1:Y:S02]  /*2650*/  LDG.E.U8 R157, desc[UR36][R10.64+0x8] ;  /* 0x000008240a9d7981 */ /* 0x004e64000c1e1100 */
[----:B-1----:R-:W-:-:S05]  /*2660*/  PRMT R3, R157, 0x8880, RZ ;  /* 0x000088809d037816 */ /* 0x002fca00000000ff */
[----:B------:R-:W-:-:S07]  /*2670*/  IMAD R12, R3, R156, RZ ;  /* 0x0000009c030c7224 */ /* 0x000fce00078e02ff */
.L_x_47:
[----:B------:R-:W-:Y:S05]  /*2680*/  BSYNC B1 ;  /* 0x0000000000017941 */ /* 0x000fea0003800000 */
.L_x_46:
[----:B-1----:R-:W-:Y:S01]  /*2690*/  @!P4 IMAD R3, R30, R155, R12 ;  /* 0x0000009b1e03c224 */ /* 0x002fe200078e020c */
[----:B------:R-:W-:Y:S04]  /*26a0*/  BSSY B1, `(.L_x_48) ;  /* 0x0000006000017945 */ /* 0x000fe80003800000 */
[----:B------:R1:W-:Y:S01]  /*26b0*/  @!P4 STG.E.U8 desc[UR36][R6.64+0x8], R3 ;  /* 0x000008030600c986 */ /* 0x0003e2000c101124 */
[----:B------:R-:W-:Y:S05]  /*26c0*/  @P3 BRA `(.L_x_49) ;  /* 0x00000000000c3947 */ /* 0x000fea0003800000 */
[----:B--2---:R-:W1:Y:S02]  /*26d0*/  LDG.E.U8 R157, desc[UR36][R10.64+0x9] ;  /* 0x000009240a9d7981 */ /* 0x004e64000c1e1100 */
[----:B-1----:R-:W-:-:S05]  /*26e0*/  PRMT R3, R157, 0x8880, RZ ;  /* 0x000088809d037816 */ /* 0x002fca00000000ff */
[----:B------:R-:W-:-:S07]  /*26f0*/  IMAD R12, R3, R156, RZ ;  /* 0x0000009c030c7224 */ /* 0x000fce00078e02ff */
.L_x_49:
[----:B------:R-:W-:Y:S05]  /*2700*/  BSYNC B1 ;  /* 0x0000000000017941 */ /* 0x000fea0003800000 */
.L_x_48:
[----:B------:R-:W-:Y:S01]  /*2710*/  @!P3 IMAD R31, R31, R155, R12 ;  /* 0x0000009b1f1fb224 */ /* 0x000fe200078e020c */
[----:B------:R-:W-:Y:S04]  /*2720*/  BSSY B1, `(.L_x_50) ;  /* 0x0000006000017945 */ /* 0x000fe80003800000 */
[----:B------:R0:W-:Y:S01]  /*2730*/  @!P3 STG.E.U8 desc[UR36][R6.64+0x9], R31 ;  /* 0x0000091f0600b986 */ /* 0x0001e2000c101124 */
[----:B------:R-:W-:Y:S05]  /*2740*/  @P5 BRA `(.L_x_51) ;  /* 0x00000000000c5947 */ /* 0x000fea0003800000 */
[----:B--2---:R-:W1:Y:S02]  /*2750*/  LDG.E.U8 R157, desc[UR36][R8.64+0x10] ;  /* 0x00001024089d7981 */ /* 0x004e64000c1e1100 */
[----:B-1----:R-:W-:-:S05]  /*2760*/  PRMT R3, R157, 0x8880, RZ ;  /* 0x000088809d037816 */ /* 0x002fca00000000ff */
[----:B------:R-:W-:-:S07]  /*2770*/  IMAD R12, R3, R156, RZ ;  /* 0x0000009c030c7224 */ /* 0x000fce00078e02ff */
.L_x_51:
[----:B------:R-:W-:Y:S05]  /*2780*/  BSYNC B1 ;  /* 0x0000000000017941 */ /* 0x000fea0003800000 */
.L_x_50:
[----:B-1----:R-:W-:Y:S01]  /*2790*/  @!P5 IMAD R3, R32, R155, R12 ;  /* 0x0000009b2003d224 */ /* 0x002fe200078e020c */
[----:B------:R-:W-:Y:S04]  /*27a0*/  BSSY B1, `(.L_x_52) ;  /* 0x0000006000017945 */ /* 0x000fe80003800000 */
[----:B------:R1:W-:Y:S01]  /*27b0*/  @!P5 STG.E.U8 desc[UR36][R4.64+0x10], R3 ;  /* 0x000010030400d986 */ /* 0x0003e2000c101124 */
[----:B------:R-:W-:Y:S05]  /*27c0*/  @P2 BRA `(.L_x_53) ;  /* 0x00000000000c2947 */ /* 0x000fea0003800000 */
[----:B--2---:R-:W1:Y:S02]  /*27d0*/  LDG.E.U8 R157, desc[UR36][R8.64+0x11] ;  /* 0x00001124089d7981 */ /* 0x004e64000c1e1100 */
[----:B-1----:R-:W-:-:S05]  /*27e0*/  PRMT R3, R157, 0x8880, RZ ;  /* 0x000088809d037816 */ /* 0x002fca00000000ff */
[----:B------:R-:W-:-:S07]  /*27f0*/  IMAD R12, R3, R156, RZ ;  /* 0x0000009c030c7224 */ /* 0x000fce00078e02ff */
.L_x_53:
[----:B------:R-:W-:Y:S05]  /*2800*/  BSYNC B1 ;  /* 0x0000000000017941 */ /* 0x000fea0003800000 */
.L_x_52:
        /* <DEDUP_REMOVED lines=11> */
.L_x_55:
[----:B------:R-:W-:Y:S05]  /*28c0*/  BSYNC B1 ;  /* 0x0000000000017941 */ /* 0x000fea0003800000 */
.L_x_54:
[----:B-1----:R-:W-:Y:S01]  /*28d0*/  @!P4 IMAD R3, R34, R155, R12 ;  /* 0x0000009b2203c224 */ /* 0x002fe200078e020c */
[----:B------:R-:W-:Y:S04]  /*28e0*/  BSSY B1, `(.L_x_56) ;  /* 0x0000006000017945 */ /* 0x000fe80003800000 */
[----:B------:R1:W-:Y:S01]  /*28f0*/  @!P4 STG.E.U8 desc[UR36][R6.64+0x10], R3 ;  /* 0x000010030600c986 */ /* 0x0003e2000c101124 */
[----:B------:R-:W-:Y:S05]  /*2900*/  @P3 BRA `(.L_x_57) ;  /* 0x00000000000c3947 */ /* 0x000fea0003800000 */
[----:B--2---:R-:W1:Y:S02]  /*2910*/  LDG.E.U8 R157, desc[UR36][R10.64+0x11] ;  /* 0x000011240a9d7981 */ /* 0x004e64000c1e1100 */
[----:B-1----:R-:W-:-:S05]  /*2920*/  PRMT R3, R157, 0x8880, RZ ;  /* 0x000088809d037816 */ /* 0x002fca00000000ff */
[----:B------:R-:W-:-:S07]  /*2930*/  IMAD R12, R3, R156, RZ ;  /* 0x0000009c030c7224 */ /* 0x000fce00078e02ff */
.L_x_57:
[----:B------:R-:W-:Y:S05]  /*2940*/  BSYNC B1 ;  /* 0x0000000000017941 */ /* 0x000fea0003800000 */
.L_x_56:
[----:B------:R-:W-:Y:S01]  /*2950*/  @!P3 IMAD R35, R35, R155, R12 ;  /* 0x0000009b2323b224 */ /* 0x000fe200078e020c */
[----:B------:R-:W-:Y:S04]  /*2960*/  BSSY B1, `(.L_x_58) ;  /* 0x0000006000017945 */ /* 0x000fe80003800000 */
[----:B------:R0:W-:Y:S01]  /*2970*/  @!P3 STG.E.U8 desc[UR36][R6.64+0x11], R35 ;  /* 0x000011230600b986 */ /* 0x0001e2000c101124 */
[----:B------:R-:W-:Y:S05]  /*2980*/  @P5 BRA `(.L_x_59) ;  /* 0x00000000000c5947 */ /* 0x000fea0003800000 */
[----:B--2---:R-:W1:Y:S02]  /*2990*/  LDG.E.U8 R157, desc[UR36][R8.64+0x18] ;  /* 0x00001824089d7981 */ /* 0x004e64000c1e1100 */
[----:B-1----:R-:W-:-:S05]  /*29a0*/  PRMT R3, R157, 0x8880, RZ ;  /* 0x000088809d037816 */ /* 0x002fca00000000ff */
[----:B------:R-:W-:-:S07]  /*29b0*/  IMAD R12, R3, R156, RZ ;  /* 0x0000009c030c7224 */ /* 0x000fce00078e02ff */
.L_x_59:
[----:B------:R-:W-:Y:S05]  /*29c0*/  BSYNC B1 ;  /* 0x0000000000017941 */ /* 0x000fea0003800000 */
.L_x_58:
[----:B-1----:R-:W-:Y:S01]  /*29d0*/  @!P5 IMAD R3, R36, R155, R12 ;  /* 0x0000009b2403d224 */ /* 0x002fe200078e020c */
[----:B------:R-:W-:Y:S04]  /*29e0*/  BSSY B1, `(.L_x_60) ;  /* 0x0000006000017945 */ /* 0x000fe80003800000 */
[----:B------:R1:W-:Y:S01]  /*29f0*/  @!P5 STG.E.U8 desc[UR36][R4.64+0x18], R3 ;  /* 0x000018030400d986 */ /* 0x0003e2000c101124 */
[----:B------:R-:W-:Y:S05]  /*2a00*/  @P2 BRA `(.L_x_61) ;  /* 0x00000000000c2947 */ /* 0x000fea0003800000 */
[----:B--2---:R-:W1:Y:S02]  /*2a10*/  LDG.E.U8 R157, desc[UR36][R8.64+0x19] ;  /* 0x00001924089d7981 */ /* 0x004e64000c1e1100 */
[----:B-1----:R-:W-:-:S05]  /*2a20*/  PRMT R3, R157, 0x8880, RZ ;  /* 0x000088809d037816 */ /* 0x002fca00000000ff */
[----:B------:R-:W-:-:S07]  /*2a30*/  IMAD R12, R3, R156, RZ ;  /* 0x0000009c030c7224 */ /* 0x000fce00078e02ff */
.L_x_61:
[----:B------:R-:W-:Y:S05]  /*2a40*/  BSYNC B1 ;  /* 0x0000000000017941 */ /* 0x000fea0003800000 */
.L_x_60:
        /* <DEDUP_REMOVED lines=11> */
.L_x_63:
[----:B------:R-:W-:Y:S05]  /*2b00*/  BSYNC B1 ;  /* 0x0000000000017941 */ /* 0x000fea0003800000 */
.L_x_62:
[----:B-1----:R-:W-:Y:S01]  /*2b10*/  @!P4 IMAD R3, R38, R155, R12 ;  /* 0x0000009b2603c224 */ /* 0x002fe200078e020c */
[----:B------:R-:W-:Y:S04]  /*2b20*/  BSSY B1, `(.L_x_64) ;  /* 0x0000006000017945 */ /* 0x000fe80003800000 */
[----:B------:R1:W-:Y:S01]  /*2b30*/  @!P4 STG.E.U8 desc[UR36][R6.64+0x18], R3 ;  /* 0x000018030600c986 */ /* 0x0003e2000c101124 */
[----:B------:R-:W-:Y:S05]  /*2b40*/  @P3 BRA `(.L_x_65) ;  /* 0x00000000000c3947 */ /* 0x000fea0003800000 */
[----:B--2---:R-:W1:Y:S02]  /*2b50*/  LDG.E.U8 R157, desc[UR36][R10.64+0x19] ;  /* 0x000019240a9d7981 */ /* 0x004e64000c1e1100 */
[----:B-1----:R-:W-:-:S05]  /*2b60*/  PRMT R3, R157, 0x8880, RZ ;  /* 0x000088809d037816 */ /* 0x002fca00000000ff */
[----:B------:R-:W-:-:S07]  /*2b70*/  IMAD R12, R3, R156, RZ ;  /* 0x0000009c030c7224 */ /* 0x000fce00078e02ff */
.L_x_65:
[----:B------:R-:W-:Y:S05]  /*2b80*/  BSYNC B1 ;  /* 0x0000000000017941 */ /* 0x000fea0003800000 */
.L_x_64:
[----:B------:R-:W-:Y:S01]  /*2b90*/  @!P3 IMAD R39, R39, R155, R12 ;  /* 0x0000009b2727b224 */ /* 0x000fe200078e020c */
[----:B------:R-:W-:Y:S04]  /*2ba0*/  BSSY B1, `(.L_x_66) ;  /* 0x0000006000017945 */ /* 0x000fe80003800000 */
[----:B------:R0:W-:Y:S01]  /*2bb0*/  @!P3 STG.E.U8 desc[UR36][R6.64+0x19], R39 ;  /* 0x000019270600b986 */ /* 0x0001e2000c101124 */
[----:B------:R-:W-:Y:S05]  /*2bc0*/  @P5 BRA `(.L_x_67) ;  /* 0x00000000000c5947 */ /* 0x000fea0003800000 */
[----:B--2---:R-:W1:Y:S02]  /*2bd0*/  LDG.E.U8 R157, desc[UR36][R8.64+0x20] ;  /* 0x00002024089d7981 */ /* 0x004e64000c1e1100 */
[----:B-1----:R-:W-:-:S05]  /*2be0*/  PRMT R3, R157, 0x8880, RZ ;  /* 0x000088809d037816 */ /* 0x002fca00000000ff */
[----:B------:R-:W-:-:S07]  /*2bf0*/  IMAD R12, R3, R156, RZ ;  /* 0x0000009c030c7224 */ /* 0x000fce00078e02ff */
.L_x_67:
[----:B------:R-:W-:Y:S05]  /*2c00*/  BSYNC B1 ;  /* 0x0000000000017941 */ /* 0x000fea0003800000 */
.L_x_66:
[----:B-1----:R-:W-:Y:S01]  /*2c10*/  @!P5 IMAD R3, R40, R155, R12 ;  /* 0x0000009b2803d224 */ /* 0x002fe200078e020c */
[----:B------:R-:W-:Y:S04]  /*2c20*/  BSSY B1, `(.L_x_68) ;  /* 0x0000006000017945 */ /* 0x000fe80003800000 */
[----:B------:R1:W-:Y:S01]  /*2c30*/  @!P5 STG.E.U8 desc[UR36][R4.64+0x20], R3 ;  /* 0x000020030400d986 */ /* 0x0003e2000c101124 */
[----:B------:R-:W-:Y:S05]  /*2c40*/  @P2 BRA `(.L_x_69) ;  /* 0x00000000000c2947 */ /* 0x000fea0003800000 */
[----:B--2---:R-:W1:Y:S02]  /*2c50*/  LDG.E.U8 R157, desc[UR36][R8.64+0x21] ;  /* 0x00002124089d7981 */ /* 0x004e64000c1e1100 */
[----:B-1----:R-:W-:-:S05]  /*2c60*/  PRMT R3, R157, 0x8880, RZ ;  /* 0x000088809d037816 */ /* 0x002fca00000000ff */
[----:B------:R-:W-:-:S07]  /*2c70*/  IMAD R12, R3, R156, RZ ;  /* 0x0000009c030c7224 */ /* 0x000fce00078e02ff */
.L_x_69:
[----:B------:R-:W-:Y:S05]  /*2c80*/  BSYNC B1 ;  /* 0x0000000000017941 */ /* 0x000fea0003800000 */
.L_x_68:
        /* <DEDUP_REMOVED lines=11> */
.L_x_71:
[----:B------:R-:W-:Y:S05]  /*2d40*/  BSYNC B1 ;  /* 0x0000000000017941 */ /* 0x000fea0003800000 */
.L_x_70:
[----:B-1----:R-:W-:Y:S01]  /*2d50*/  @!P4 IMAD R3, R42, R155, R12 ;  /* 0x0000009b2a03c224 */ /* 0x002fe200078e020c */
[----:B------:R-:W-:Y:S04]  /*2d60*/  BSSY B1, `(.L_x_72) ;  /* 0x0000006000017945 */ /* 0x000fe80003800000 */
[----:B------:R1:W-:Y:S01]  /*2d70*/  @!P4 STG.E.U8 desc[UR36][R6.64+0x20], R3 ;  /* 0x000020030600c986 */ /* 0x0003e2000c101124 */
[----:B------:R-:W-:Y:S05]  /*2d80*/  @P3 BRA `(.L_x_73) ;  /* 0x00000000000c3947 */ /* 0x000fea0003800000 */
[----:B--2---:R-:W1:Y:S02]  /*2d90*/  LDG.E.U8 R157, desc[UR36][R10.64+0x21] ;  /* 0x000021240a9d7981 */ /* 0x004e64000c1e1100 */
[----:B-1----:R-:W-:-:S05]  /*2da0*/  PRMT R3, R157, 0x8880, RZ ;  /* 0x000088809d037816 */ /* 0x002fca00000000ff */
[----:B------:R-:W-:-:S07]  /*2db0*/  IMAD R12, R3, R156, RZ ;  /* 0x0000009c030c7224 */ /* 0x000fce00078e02ff */
.L_x_73:
[----:B------:R-:W-:Y:S05]  /*2dc0*/  BSYNC B1 ;  /* 0x0000000000017941 */ /* 0x000fea0003800000 */
.L_x_72:
[----:B------:R-:W-:Y:S01]  /*2dd0*/  @!P3 IMAD R43, R43, R155, R12 ;  /* 0x0000009b2b2bb224 */ /* 0x000fe200078e020c */
[----:B------:R-:W-:Y:S04]  /*2de0*/  BSSY B1, `(.L_x_74) ;  /* 0x0000006000017945 */ /* 0x000fe80003800000 */
[----:B------:R0:W-:Y:S01]  /*2df0*/  @!P3 STG.E.U8 desc[UR36][R6.64+0x21], R43 ;  /* 0x0000212b0600b986 */ /* 0x0001e2000c101124 */
[----:B------:R-:W-:Y:S05]  /*2e00*/  @P5 BRA `(.L_x_75) ;  /* 0x00000000000c5947 */ /* 0x000fea0003800000 */
[----:B--2---:R-:W1:Y:S02]  /*2e10*/  LDG.E.U8 R157, desc[UR36][R8.64+0x28] ;  /* 0x00002824089d7981 */ /* 0x004e64000c1e1100 */
[----:B-1----:R-:W-:-:S05]  /*2e20*/  PRMT R3, R157, 0x8880, RZ ;  /* 0x000088809d037816 */ /* 0x002fca00000000ff */
[----:B------:R-:W-:-:S07]  /*2e30*/  IMAD R12, R3, R156, RZ ;  /* 0x0000009c030c7224 */ /* 0x000fce00078e02ff */
.L_x_75:
[----:B------:R-:W-:Y:S05]  /*2e40*/  BSYNC B1 ;  /* 0x0000000000017941 */ /* 0x000fea0003800000 */
.L_x_74:
[----:B-1----:R-:W-:Y:S01]  /*2e50*/  @!P5 IMAD R3, R44, R155, R12 ;  /* 0x0000009b2c03d224 */ /* 0x002fe200078e020c */
[----:B------:R-:W-:Y:S04]  /*2e60*/  BSSY B1, `(.L_x_76) ;  /* 0x0000006000017945 */ /* 0x000fe80003800000 */
[----:B------:R1:W-:Y:S01]  /*2e70*/  @!P5 STG.E.U8 desc[UR36][R4.64+0x28], R3 ;  /* 0x000028030400d986 */ /* 0x0003e2000c101124 */
[----:B------:R-:W-:Y:S05]  /*2e80*/  @P2 BRA `(.L_x_77) ;  /* 0x00000000000c2947 */ /* 0x000fea0003800000 */
[----:B--2---:R-:W1:Y:S02]  /*2e90*/  LDG.E.U8 R157, desc[UR36][R8.64+0x29] ;  /* 0x00002924089d7981 */ /* 0x004e64000c1e1100 */
[----:B-1----:R-:W-:-:S05]  /*2ea0*/  PRMT R3, R157, 0x8880, RZ ;  /* 0x000088809d037816 */ /* 0x002fca00000000ff */
[----:B------:R-:W-:-:S07]  /*2eb0*/  IMAD R12, R3, R156, RZ ;  /* 0x0000009c030c7224 */ /* 0x000fce00078e02ff */
.L_x_77:
[----:B------:R-:W-:Y:S05]  /*2ec0*/  BSYNC B1 ;  /* 0x0000000000017941 */ /* 0x000fea0003800000 */
.L_x_76:
        /* <DEDUP_REMOVED lines=11> */
.L_x_79:
[----:B------:R-:W-:Y:S05]  /*2f80*/  BSYNC B1 ;  /* 0x0000000000017941 */ /* 0x000fea0003800000 */
.L_x_78:
[----:B-1----:R-:W-:Y:S01]  /*2f90*/  @!P4 IMAD R3, R46, R155, R12 ;  /* 0x0000009b2e03c224 */ /* 0x002fe200078e020c */
[----:B------:R-:W-:Y:S04]  /*2fa0*/  BSSY B1, `(.L_x_80) ;  /* 0x0000006000017945 */ /* 0x000fe80003800000 */
[----:B------:R1:W-:Y:S01]  /*2fb0*/  @!P4 STG.E.U8 desc[UR36][R6.64+0x28], R3 ;  /* 0x000028030600c986 */ /* 0x0003e2000c101124 */
[----:B------:R-:W-:Y:S05]  /*2fc0*/  @P3 BRA `(.L_x_81) ;  /* 0x00000000000c3947 */ /* 0x000fea0003800000 */
[----:B--2---:R-:W1:Y:S02]  /*2fd0*/  LDG.E.U8 R157, desc[UR36][R10.64+0x29] ;  /* 0x000029240a9d7981 */ /* 0x004e64000c1e1100 */
[----:B-1----:R-:W-:-:S05]  /*2fe0*/  PRMT R3, R157, 0x8880, RZ ;  /* 0x000088809d037816 */ /* 0x002fca00000000ff */
[----:B------:R-:W-:-:S07]  /*2ff0*/  IMAD R12, R3, R156, RZ ;  /* 0x0000009c030c7224 */ /* 0x000fce00078e02ff */
.L_x_81:
[----:B------:R-:W-:Y:S05]  /*3000*/  BSYNC B1 ;  /* 0x0000000000017941 */ /* 0x000fea0003800000 */
.L_x_80:
[----:B------:R-:W-:Y:S01]  /*3010*/  @!P3 IMAD R47, R47, R155, R12 ;  /* 0x0000009b2f2fb224 */ /* 0x000fe200078e020c */
[----:B------:R-:W-:Y:S04]  /*3020*/  BSSY B1, `(.L_x_82) ;  /* 0x0000006000017945 */ /* 0x000fe80003800000 */
[----:B------:R0:W-:Y:S01]  /*3030*/  @!P3 STG.E.U8 desc[UR36][R6.64+0x29], R47 ;  /* 0x0000292f0600b986 */ /* 0x0001e2000c101124 */
[----:B------:R-:W-:Y:S05]  /*3040*/  @P5 BRA `(.L_x_83) ;  /* 0x00000000000c5947 */ /* 0x000fea0003800000 */
[----:B--2---:R-:W1:Y:S02]  /*3050*/  LDG.E.U8 R157, desc[UR36][R8.64+0x30] ;  /* 0x00003024089d7981 */ /* 0x004e64000c1e1100 */
[----:B-1----:R-:W-:-:S05]  /*3060*/  PRMT R3, R157, 0x8880, RZ ;  /* 0x000088809d037816 */ /* 0x002fca00000000ff */
[----:B------:R-:W-:-:S07]  /*3070*/  IMAD R12, R3, R156, RZ ;  /* 0x0000009c030c7224 */ /* 0x000fce00078e02ff */
.L_x_83:
[----:B------:R-:W-:Y:S05]  /*3080*/  BSYNC B1 ;  /* 0x0000000000017941 */ /* 0x000fea0003800000 */
.L_x_82:
[----:B-1----:R-:W-:Y:S01]  /*3090*/  @!P5 IMAD R3, R48, R155, R12 ;  /* 0x0000009b3003d224 */ /* 0x002fe200078e020c */
[----:B------:R-:W-:Y:S04]  /*30a0*/  BSSY B1, `(.L_x_84) ;  /* 0x0000006000017945 */ /* 0x000fe80003800000 */
[----:B------:R1:W-:Y:S01]  /*30b0*/  @!P5 STG.E.U8 desc[UR36][R4.64+0x30], R3 ;  /* 0x000030030400d986 */ /* 0x0003e2000c101124 */
[----:B------:R-:W-:Y:S05]  /*30c0*/  @P2 BRA `(.L_x_85) ;  /* 0x00000000000c2947 */ /* 0x000fea0003800000 */
[----:B--2---:R-:W1:Y:S02]  /*30d0*/  LDG.E.U8 R157, desc[UR36][R8.64+0x31] ;  /* 0x00003124089d7981 */ /* 0x004e64000c1e1100 */
[----:B-1----:R-:W-:-:S05]  /*30e0*/  PRMT R3, R157, 0x8880, RZ ;  /* 0x000088809d037816 */ /* 0x002fca00000000ff */
[----:B------:R-:W-:-:S07]  /*30f0*/  IMAD R12, R3, R156, RZ ;  /* 0x0000009c030c7224 */ /* 0x000fce00078e02ff */
.L_x_85:
[----:B------:R-:W-:Y:S05]  /*3100*/  BSYNC B1 ;  /* 0x0000000000017941 */ /* 0x000fea0003800000 */
.L_x_84:
        /* <DEDUP_REMOVED lines=11> */
.L_x_87:
[----:B------:R-:W-:Y:S05]  /*31c0*/  BSYNC B1 ;  /* 0x0000000000017941 */ /* 0x000fea0003800000 */
.L_x_86:
[----:B-1----:R-:W-:Y:S01]  /*31d0*/  @!P4 IMAD R3, R50, R155, R12 ;  /* 0x0000009b3203c224 */ /* 0x002fe200078e020c */
[----:B------:R-:W-:Y:S04]  /*31e0*/  BSSY B1, `(.L_x_88) ;  /* 0x0000006000017945 */ /* 0x000fe80003800000 */
[----:B------:R1:W-:Y:S01]  /*31f0*/  @!P4 STG.E.U8 desc[UR36][R6.64+0x30], R3 ;  /* 0x000030030600c986 */ /* 0x0003e2000c101124 */
[----:B------:R-:W-:Y:S05]  /*3200*/  @P3 BRA `(.L_x_89) ;  /* 0x00000000000c3947 */ /* 0x000fea0003800000 */
[----:B--2---:R-:W1:Y:S02]  /*3210*/  LDG.E.U8 R157, desc[UR36][R10.64+0x31] ;  /* 0x000031240a9d7981 */ /* 0x004e64000c1e1100 */
[----:B-1----:R-:W-:-:S05]  /*3220*/  PRMT R3, R157, 0x8880, RZ ;  /* 0x000088809d037816 */ /* 0x002fca00000000ff */
[----:B------:R-:W-:-:S07]  /*3230*/  IMAD R12, R3, R156, RZ ;  /* 0x0000009c030c7224 */ /* 0x000fce00078e02ff */
.L_x_89:
[----:B------:R-:W-:Y:S05]  /*3240*/  BSYNC B1 ;  /* 0x0000000000017941 */ /* 0x000fea0003800000 */
.L_x_88:
[----:B------:R-:W-:Y:S01]  /*3250*/  @!P3 IMAD R51, R51, R155, R12 ;  /* 0x0000009b3333b224 */ /* 0x000fe200078e020c */
[----:B------:R-:W-:Y:S04]  /*3260*/  BSSY B1, `(.L_x_90) ;  /* 0x0000006000017945 */ /* 0x000fe80003800000 */
[----:B------:R0:W-:Y:S01]  /*3270*/  @!P3 STG.E.U8 desc[UR36][R6.64+0x31], R51 ;  /* 0x000031330600b986 */ /* 0x0001e2000c101124 */
[----:B------:R-:W-:Y:S05]  /*3280*/  @P5 BRA `(.L_x_91) ;  /* 0x00000000000c5947 */ /* 0x000fea0003800000 */
[----:B--2---:R-:W1:Y:S02]  /*3290*/  LDG.E.U8 R157, desc[UR36][R8.64+0x38] ;  /* 0x00003824089d7981 */ /* 0x004e64000c1e1100 */
[----:B-1----:R-:W-:-:S05]  /*32a0*/  PRMT R3, R157, 0x8880, RZ ;  /* 0x000088809d037816 */ /* 0x002fca00000000ff */
[----:B------:R-:W-:-:S07]  /*32b0*/  IMAD R12, R3, R156, RZ ;  /* 0x0000009c030c7224 */ /* 0x000fce00078e02ff */
.L_x_91:
[----:B------:R-:W-:Y:S05]  /*32c0*/  BSYNC B1 ;  /* 0x0000000000017941 */ /* 0x000fea0003800000 */
.L_x_90:
[----:B-1----:R-:W-:Y:S01]  /*32d0*/  @!P5 IMAD R3, R52, R155, R12 ;  /* 0x0000009b3403d224 */ /* 0x002fe200078e020c */
[----:B------:R-:W-:Y:S04]  /*32e0*/  BSSY B1, `(.L_x_92) ;  /* 0x0000006000017945 */ /* 0x000fe80003800000 */
[----:B------:R1:W-:Y:S01]  /*32f0*/  @!P5 STG.E.U8 desc[UR36][R4.64+0x38], R3 ;  /* 0x000038030400d986 */ /* 0x0003e2000c101124 */
[----:B------:R-:W-:Y:S05]  /*3300*/  @P2 BRA `(.L_x_93) ;  /* 0x00000000000c2947 */ /* 0x000fea0003800000 */
[----:B--2---:R-:W1:Y:S02]  /*3310*/  LDG.E.U8 R157, desc[UR36][R8.64+0x39] ;  /* 0x00003924089d7981 */ /* 0x004e64000c1e1100 */
[----:B-1----:R-:W-:-:S05]  /*3320*/  PRMT R3, R157, 0x8880, RZ ;  /* 0x000088809d037816 */ /* 0x002fca00000000ff */
[----:B------:R-:W-:-:S07]  /*3330*/  IMAD R12, R3, R156, RZ ;  /* 0x0000009c030c7224 */ /* 0x000fce00078e02ff */
.L_x_93:
[----:B------:R-:W-:Y:S05]  /*3340*/  BSYNC B1 ;  /* 0x0000000000017941 */ /* 0x000fea0003800000 */
.L_x_92:
        /* <DEDUP_REMOVED lines=11> */
.L_x_95:
[----:B------:R-:W-:Y:S05]  /*3400*/  BSYNC B1 ;  /* 0x0000000000017941 */ /* 0x000fea0003800000 */
.L_x_94:
[----:B-1----:R-:W-:Y:S01]  /*3410*/  @!P4 IMAD R3, R54, R155, R12 ;  /* 0x0000009b3603c224 */ /* 0x002fe200078e020c */
[----:B------:R-:W-:Y:S04]  /*3420*/  BSSY B1, `(.L_x_96) ;  /* 0x0000006000017945 */ /* 0x000fe80003800000 */
[----:B------:R1:W-:Y:S01]  /*3430*/  @!P4 STG.E.U8 desc[UR36][R6.64+0x38], R3 ;  /* 0x000038030600c986 */ /* 0x0003e2000c101124 */
[----:B------:R-:W-:Y:S05]  /*3440*/  @P3 BRA `(.L_x_97) ;  /* 0x00000000000c3947 */ /* 0x000fea0003800000 */
[----:B--2---:R-:W1:Y:S02]  /*3450*/  LDG.E.U8 R157, desc[UR36][R10.64+0x39] ;  /* 0x000039240a9d7981 */ /* 0x004e64000c1e1100 */
[----:B-1----:R-:W-:-:S05]  /*3460*/  PRMT R3, R157, 0x8880, RZ ;  /* 0x000088809d037816 */ /* 0x002fca00000000ff */
[----:B------:R-:W-:-:S07]  /*3470*/  IMAD R12, R3, R156, RZ ;  /* 0x0000009c030c7224 */ /* 0x000fce00078e02ff */
.L_x_97:
[----:B------:R-:W-:Y:S05]  /*3480*/  BSYNC B1 ;  /* 0x0000000000017941 */ /* 0x000fea0003800000 */
.L_x_96:
[----:B------:R-:W-:Y:S01]  /*3490*/  @!P3 IMAD R55, R55, R155, R12 ;  /* 0x0000009b3737b224 */ /* 0x000fe200078e020c */
[----:B------:R-:W-:Y:S04]  /*34a0*/  BSSY B1, `(.L_x_98) ;  /* 0x0000006000017945 */ /* 0x000fe80003800000 */
[----:B------:R0:W-:Y:S01]  /*34b0*/  @!P3 STG.E.U8 desc[UR36][R6.64+0x39], R55 ;  /* 0x000039370600b986 */ /* 0x0001e2000c101124 */
[----:B------:R-:W-:Y:S05]  /*34c0*/  @P5 BRA `(.L_x_99) ;  /* 0x00000000000c5947 */ /* 0x000fea0003800000 */
[----:B--2---:R-:W1:Y:S02]  /*34d0*/  LDG.E.U8 R157, desc[UR36][R8.64+0x40] ;  /* 0x00004024089d7981 */ /* 0x004e64000c1e1100 */
[----:B-1----:R-:W-:-:S05]  /*34e0*/  PRMT R3, R157, 0x8880, RZ ;  /* 0x000088809d037816 */ /* 0x002fca00000000ff */
[----:B------:R-:W-:-:S07]  /*34f0*/  IMAD R12, R3, R156, RZ ;  /* 0x0000009c030c7224 */ /* 0x000fce00078e02ff */
.L_x_99:
[----:B------:R-:W-:Y:S05]  /*3500*/  BSYNC B1 ;  /* 0x0000000000017941 */ /* 0x000fea0003800000 */
.L_x_98:
[----:B-1----:R-:W-:Y:S01]  /*3510*/  @!P5 IMAD R3, R56, R155, R12 ;  /* 0x0000009b3803d224 */ /* 0x002fe200078e020c */
[----:B------:R-:W-:Y:S04]  /*3520*/  BSSY B1, `(.L_x_100) ;  /* 0x0000006000017945 */ /* 0x000fe80003800000 */
[----:B------:R1:W-:Y:S01]  /*3530*/  @!P5 STG.E.U8 desc[UR36][R4.64+0x40], R3 ;  /* 0x000040030400d986 */ /* 0x0003e2000c101124 */
[----:B------:R-:W-:Y:S05]  /*3540*/  @P2 BRA `(.L_x_101) ;  /* 0x00000000000c2947 */ /* 0x000fea0003800000 */
[----:B--2---:R-:W1:Y:S02]  /*3550*/  LDG.E.U8 R157, desc[UR36][R8.64+0x41] ;  /* 0x00004124089d7981 */ /* 0x004e64000c1e1100 */
[----:B-1----:R-:W-:-:S05]  /*3560*/  PRMT R3, R157, 0x8880, RZ ;  /* 0x000088809d037816 */ /* 0x002fca00000000ff */
[----:B------:R-:W-:-:S07]  /*3570*/  IMAD R12, R3, R156, RZ ;  /* 0x0000009c030c7224 */ /* 0x000fce00078e02ff */
.L_x_101:
[----:B------:R-:W-:Y:S05]  /*3580*/  BSYNC B1 ;  /* 0x0000000000017941 */ /* 0x000fea0003800000 */
.L_x_100:
        /* <DEDUP_REMOVED lines=11> */
.L_x_103:
[----:B------:R-:W-:Y:S05]  /*3640*/  BSYNC B1 ;  /* 0x0000000000017941 */ /* 0x000fea0003800000 */
.L_x_102:
[----:B-1----:R-:W-:Y:S01]  /*3650*/  @!P4 IMAD R3, R58, R155, R12 ;  /* 0x0000009b3a03c224 */ /* 0x002fe200078e020c */
[----:B------:R-:W-:Y:S04]  /*3660*/  BSSY B1, `(.L_x_104) ;  /* 0x0000006000017945 */ /* 0x000fe80003800000 */
[----:B------:R1:W-:Y:S01]  /*3670*/  @!P4 STG.E.U8 desc[UR36][R6.64+0x40], R3 ;  /* 0x000040030600c986 */ /* 0x0003e2000c101124 */
[----:B------:R-:W-:Y:S05]  /*3680*/  @P3 BRA `(.L_x_105) ;  /* 0x00000000000c3947 */ /* 0x000fea0003800000 */
[----:B--2---:R-:W1:Y:S02]  /*3690*/  LDG.E.U8 R157, desc[UR36][R10.64+0x41] ;  /* 0x000041240a9d7981 */ /* 0x004e64000c1e1100 */
[----:B-1----:R-:W-:-:S05]  /*36a0*/  PRMT R3, R157, 0x8880, RZ ;  /* 0x000088809d037816 */ /* 0x002fca00000000ff */
[----:B------:R-:W-:-:S07]  /*36b0*/  IMAD R12, R3, R156, RZ ;  /* 0x0000009c030c7224 */ /* 0x000fce00078e02ff */
.L_x_105:
[----:B------:R-:W-:Y:S05]  /*36c0*/  BSYNC B1 ;  /* 0x0000000000017941 */ /* 0x000fea0003800000 */
.L_x_104:
[----:B------:R-:W-:Y:S01]  /*36d0*/  @!P3 IMAD R59, R59, R155, R12 ;  /* 0x0000009b3b3bb224 */ /* 0x000fe200078e020c */
[----:B------:R-:W-:Y:S04]  /*36e0*/  BSSY B1, `(.L_x_106) ;  /* 0x0000006000017945 */ /* 0x000fe80003800000 */
[----:B------:R0:W-:Y:S01]  /*36f0*/  @!P3 STG.E.U8 desc[UR36][R6.64+0x41], R59 ;  /* 0x0000413b0600b986 */ /* 0x0001e2000c101124 */
[----:B------:R-:W-:Y:S05]  /*3700*/  @P5 BRA `(.L_x_107) ;  /* 0x00000000000c5947 */ /* 0x000fea0003800000 */
[----:B--2---:R-:W1:Y:S02]  /*3710*/  LDG.E.U8 R157, desc[UR36][R8.64+0x48] ;  /* 0x00004824089d7981 */ /* 0x004e64000c1e1100 */
[----:B-1----:R-:W-:-:S05]  /*3720*/  PRMT R3, R157, 0x8880, RZ ;  /* 0x000088809d037816 */ /* 0x002fca00000000ff */
[----:B------:R-:W-:-:S07]  /*3730*/  IMAD R12, R3, R156, RZ ;  /* 0x0000009c030c7224 */ /* 0x000fce00078e02ff */
.L_x_107:
[----:B------:R-:W-:Y:S05]  /*3740*/  BSYNC B1 ;  /* 0x0000000000017941 */ /* 0x000fea0003800000 */
.L_x_106:
[----:B-1----:R-:W-:Y:S01]  /*3750*/  @!P5 IMAD R3, R60, R155, R12 ;  /* 0x0000009b3c03d224 */ /* 0x002fe200078e020c */
[----:B------:R-:W-:Y:S04]  /*3760*/  BSSY B1, `(.L_x_108) ;  /* 0x0000006000017945 */ /* 0x000fe80003800000 */
[----:B------:R1:W-:Y:S01]  /*3770*/  @!P5 STG.E.U8 desc[UR36][R4.64+0x48], R3 ;  /* 0x000048030400d986 */ /* 0x0003e2000c101124 */
[----:B------:R-:W-:Y:S05]  /*3780*/  @P2 BRA `(.L_x_109) ;  /* 0x00000000000c2947 */ /* 0x000fea0003800000 */
[----:B--2---:R-:W1:Y:S02]  /*3790*/  LDG.E.U8 R157, desc[UR36][R8.64+0x49] ;  /* 0x00004924089d7981 */ /* 0x004e64000c1e1100 */
[----:B-1----:R-:W-:-:S05]  /*37a0*/  PRMT R3, R157, 0x8880, RZ ;  /* 0x000088809d037816 */ /* 0x002fca00000000ff */
[----:B------:R-:W-:-:S07]  /*37b0*/  IMAD R12, R3, R156, RZ ;  /* 0x0000009c030c7224 */ /* 0x000fce00078e02ff */
.L_x_109:
[----:B------:R-:W-:Y:S05]  /*37c0*/  BSYNC B1 ;  /* 0x0000000000017941 */ /* 0x000fea0003800000 */
.L_x_108:
        /* <DEDUP_REMOVED lines=11> */
.L_x_111:
[----:B------:R-:W-:Y:S05]  /*3880*/  BSYNC B1 ;  /* 0x0000000000017941 */ /* 0x000fea0003800000 */
.L_x_110:
[----:B-1----:R-:W-:Y:S01]  /*3890*/  @!P4 IMAD R3, R62, R155, R12 ;  /* 0x0000009b3e03c224 */ /* 0x002fe200078e020c */
[----:B------:R-:W-:Y:S04]  /*38a0*/  BSSY B1, `(.L_x_112) ;  /* 0x0000006000017945 */ /* 0x000fe80003800000 */
[----:B------:R1:W-:Y:S01]  /*38b0*/  @!P4 STG.E.U8 desc[UR36][R6.64+0x48], R3 ;  /* 0x000048030600c986 */ /* 0x0003e2000c101124 */
[----:B------:R-:W-:Y:S05]  /*38c0*/  @P3 BRA `(.L_x_113) ;  /* 0x00000000000c3947 */ /* 0x000fea0003800000 */
[----:B--2---:R-:W1:Y:S02]  /*38d0*/  LDG.E.U8 R157, desc[UR36][R10.64+0x49] ;  /* 0x000049240a9d7981 */ /* 0x004e64000c1e1100 */
[----:B-1----:R-:W-:-:S05]  /*38e0*/  PRMT R3, R157, 0x8880, RZ ;  /* 0x000088809d037816 */ /* 0x002fca00000000ff */
[----:B------:R-:W-:-:S07]  /*38f0*/  IMAD R12, R3, R156, RZ ;  /* 0x0000009c030c7224 */ /* 0x000fce00078e02ff */
.L_x_113:
[----:B------:R-:W-:Y:S05]  /*3900*/  BSYNC B1 ;  /* 0x0000000000017941 */ /* 0x000fea0003800000 */
.L_x_112:
[----:B------:R-:W-:Y:S01]  /*3910*/  @!P3 IMAD R63, R63, R155, R12 ;  /* 0x0000009b3f3fb224 */ /* 0x000fe200078e020c */
[----:B------:R-:W-:Y:S04]  /*3920*/  BSSY B1, `(.L_x_114) ;  /* 0x0000006000017945 */ /* 0x000fe80003800000 */
[----:B------:R0:W-:Y:S01]  /*3930*/  @!P3 STG.E.U8 desc[UR36][R6.64+0x49], R63 ;  /* 0x0000493f0600b986 */ /* 0x0001e2000c101124 */
[----:B------:R-:W-:Y:S05]  /*3940*/  @P5 BRA `(.L_x_115) ;  /* 0x00000000000c5947 */ /* 0x000fea0003800000 */
[----:B--2---:R-:W1:Y:S02]  /*3950*/  LDG.E.U8 R157, desc[UR36][R8.64+0x50] ;  /* 0x00005024089d7981 */ /* 0x004e64000c1e1100 */
[----:B-1----:R-:W-:-:S05]  /*3960*/  PRMT R3, R157, 0x8880, RZ ;  /* 0x000088809d037816 */ /* 0x002fca00000000ff */
[----:B------:R-:W-:-:S07]  /*3970*/  IMAD R12, R3, R156, RZ ;  /* 0x0000009c030c7224 */ /* 0x000fce00078e02ff */
.L_x_115:
[----:B------:R-:W-:Y:S05]  /*3980*/  BSYNC B1 ;  /* 0x0000000000017941 */ /* 0x000fea0003800000 */
.L_x_114:
[----:B-1----:R-:W-:Y:S01]  /*3990*/  @!P5 IMAD R3, R64, R155, R12 ;  /* 0x0000009b4003d224 */ /* 0x002fe200078e020c */
[----:B------:R-:W-:Y:S04]  /*39a0*/  BSSY B1, `(.L_x_116) ;  /* 0x0000006000017945 */ /* 0x000fe80003800000 */
[----:B------:R1:W-:Y:S01]  /*39b0*/  @!P5 STG.E.U8 desc[UR36][R4.64+0x50], R3 ;  /* 0x000050030400d986 */ /* 0x0003e2000c101124 */
[----:B------:R-:W-:Y:S05]  /*39c0*/  @P2 BRA `(.L_x_117) ;  /* 0x00000000000c2947 */ /* 0x000fea0003800000 */
[----:B--2---:R-:W1:Y:S02]  /*39d0*/  LDG.E.U8 R157, desc[UR36][R8.64+0x51] ;  /* 0x00005124089d7981 */ /* 0x004e64000c1e1100 */
[----:B-1----:R-:W-:-:S05]  /*39e0*/  PRMT R3, R157, 0x8880, RZ ;  /* 0x000088809d037816 */ /* 0x002fca00000000ff */
[----:B------:R-:W-:-:S07]  /*39f0*/  IMAD R12, R3, R156, RZ ;  /* 0x0000009c030c7224 */ /* 0x000fce00078e02ff */
.L_x_117:
[----:B------:R-:W-:Y:S05]  /*3a00*/  BSYNC B1 ;  /* 0x0000000000017941 */ /* 0x000fea0003800000 */
.L_x_116:
        /* <DEDUP_REMOVED lines=11> */
.L_x_119:
[----:B------:R-:W-:Y:S05]  /*3ac0*/  BSYNC B1 ;  /* 0x0000000000017941 */ /* 0x000fea0003800000 */
.L_x_118:
[----:B-1----:R-:W-:Y:S01]  /*3ad0*/  @!P4 IMAD R3, R66, R155, R12 ;  /* 0x0000009b4203c224 */ /* 0x002fe200078e020c */
[----:B------:R-:W-:Y:S04]  /*3ae0*/  BSSY B1, `(.L_x_120) ;  /* 0x0000006000017945 */ /* 0x000fe80003800000 */
[----:B------:R1:W-:Y:S01]  /*3af0*/  @!P4 STG.E.U8 desc[UR36][R6.64+0x50], R3 ;  /* 0x000050030600c986 */ /* 0x0003e2000c101124 */
[----:B------:R-:W-:Y:S05]  /*3b00*/  @P3 BRA `(.L_x_121) ;  /* 0x00000000000c3947 */ /* 0x000fea0003800000 */
[----:B--2---:R-:W1:Y:S02]  /*3b10*/  LDG.E.U8 R157, desc[UR36][R10.64+0x51] ;  /* 0x000051240a9d7981 */ /* 0x004e64000c1e1100 */
[----:B-1----:R-:W-:-:S05]  /*3b20*/  PRMT R3, R157, 0x8880, RZ ;  /* 0x000088809d037816 */ /* 0x002fca00000000ff */
[----:B------:R-:W-:-:S07]  /*3b30*/  IMAD R12, R3, R156, RZ ;  /* 0x0000009c030c7224 */ /* 0x000fce00078e02ff */
.L_x_121:
[----:B------:R-:W-:Y:S05]  /*3b40*/  BSYNC B1 ;  /* 0x0000000000017941 */ /* 0x000fea0003800000 */
.L_x_120:
[----:B------:R-:W-:Y:S01]  /*3b50*/  @!P3 IMAD R67, R67, R155, R12 ;  /* 0x0000009b4343b224 */ /* 0x000fe200078e020c */
[----:B------:R-:W-:Y:S04]  /*3b60*/  BSSY B1, `(.L_x_122) ;  /* 0x0000006000017945 */ /* 0x000fe80003800000 */
[----:B------:R0:W-:Y:S01]  /*3b70*/  @!P3 STG.E.U8 desc[UR36][R6.64+0x51], R67 ;  /* 0x000051430600b986 */ /* 0x0001e2000c101124 */
[----:B------:R-:W-:Y:S05]  /*3b80*/  @P5 BRA `(.L_x_123) ;  /* 0x00000000000c5947 */ /* 0x000fea0003800000 */
[----:B--2---:R-:W1:Y:S02]  /*3b90*/  LDG.E.U8 R157, desc[UR36][R8.64+0x58] ;  /* 0x00005824089d7981 */ /* 0x004e64000c1e1100 */
[----:B-1----:R-:W-:-:S05]  /*3ba0*/  PRMT R3, R157, 0x8880, RZ ;  /* 0x000088809d037816 */ /* 0x002fca00000000ff */
[----:B------:R-:W-:-:S07]  /*3bb0*/  IMAD R12, R3, R156, RZ ;  /* 0x0000009c030c7224 */ /* 0x000fce00078e02ff */
.L_x_123:
[----:B------:R-:W-:Y:S05]  /*3bc0*/  BSYNC B1 ;  /* 0x0000000000017941 */ /* 0x000fea0003800000 */
.L_x_122:
[----:B-1----:R-:W-:Y:S01]  /*3bd0*/  @!P5 IMAD R3, R68, R155, R12 ;  /* 0x0000009b4403d224 */ /* 0x002fe200078e020c */
[----:B------:R-:W-:Y:S04]  /*3be0*/  BSSY B1, `(.L_x_124) ;  /* 0x0000006000017945 */ /* 0x000fe80003800000 */
[----:B------:R1:W-:Y:S01]  /*3bf0*/  @!P5 STG.E.U8 desc[UR36][R4.64+0x58], R3 ;  /* 0x000058030400d986 */ /* 0x0003e2000c101124 */
[----:B------:R-:W-:Y:S05]  /*3c00*/  @P2 BRA `(.L_x_125) ;  /* 0x00000000000c2947 */ /* 0x000fea0003800000 */
[----:B--2---:R-:W1:Y:S02]  /*3c10*/  LDG.E.U8 R157, desc[UR36][R8.64+0x59] ;  /* 0x00005924089d7981 */ /* 0x004e64000c1e1100 */
[----:B-1----:R-:W-:-:S05]  /*3c20*/  PRMT R3, R157, 0x8880, RZ ;  /* 0x000088809d037816 */ /* 0x002fca00000000ff */
[----:B------:R-:W-:-:S07]  /*3c30*/  IMAD R12, R3, R156, RZ ;  /* 0x0000009c030c7224 */ /* 0x000fce00078e02ff */
.L_x_125:
[----:B------:R-:W-:Y:S05]  /*3c40*/  BSYNC B1 ;  /* 0x0000000000017941 */ /* 0x000fea0003800000 */
.L_x_124:
        /* <DEDUP_REMOVED lines=11> */
.L_x_127:
[----:B------:R-:W-:Y:S05]  /*3d00*/  BSYNC B1 ;  /* 0x0000000000017941 */ /* 0x000fea0003800000 */
.L_x_126:
[----:B-1----:R-:W-:Y:S01]  /*3d10*/  @!P4 IMAD R3, R70, R155, R12 ;  /* 0x0000009b4603c224 */ /* 0x002fe200078e020c */
[----:B------:R-:W-:Y:S04]  /*3d20*/  BSSY B1, `(.L_x_128) ;  /* 0x0000006000017945 */ /* 0x000fe80003800000 */
[----:B------:R1:W-:Y:S01]  /*3d30*/  @!P4 STG.E.U8 desc[UR36][R6.64+0x58], R3 ;  /* 0x000058030600c986 */ /* 0x0003e2000c101124 */
[----:B------:R-:W-:Y:S05]  /*3d40*/  @P3 BRA `(.L_x_129) ;  /* 0x00000000000c3947 */ /* 0x000fea0003800000 */
[----:B--2---:R-:W1:Y:S02]  /*3d50*/  LDG.E.U8 R157, desc[UR36][R10.64+0x59] ;  /* 0x000059240a9d7981 */ /* 0x004e64000c1e1100 */
[----:B-1----:R-:W-:-:S05]  /*3d60*/  PRMT R3, R157, 0x8880, RZ ;  /* 0x000088809d037816 */ /* 0x002fca00000000ff */
[----:B------:R-:W-:-:S07]  /*3d70*/  IMAD R12, R3, R156, RZ ;  /* 0x0000009c030c7224 */ /* 0x000fce00078e02ff */
.L_x_129:
[----:B------:R-:W-:Y:S05]  /*3d80*/  BSYNC B1 ;  /* 0x0000000000017941 */ /* 0x000fea0003800000 */
.L_x_128:
[----:B------:R-:W-:Y:S01]  /*3d90*/  @!P3 IMAD R71, R71, R155, R12 ;  /* 0x0000009b4747b224 */ /* 0x000fe200078e020c */
[----:B------:R-:W-:Y:S04]  /*3da0*/  BSSY B1, `(.L_x_130) ;  /* 0x0000006000017945 */ /* 0x000fe80003800000 */
[----:B------:R0:W-:Y:S01]  /*3db0*/  @!P3 STG.E.U8 desc[UR36][R6.64+0x59], R71 ;  /* 0x000059470600b986 */ /* 0x0001e2000c101124 */
[----:B------:R-:W-:Y:S05]  /*3dc0*/  @P5 BRA `(.L_x_131) ;  /* 0x00000000000c5947 */ /* 0x000fea0003800000 */
[----:B--2---:R-:W1:Y:S02]  /*3dd0*/  LDG.E.U8 R157, desc[UR36][R8.64+0x60] ;  /* 0x00006024089d7981 */ /* 0x004e64000c1e1100 */
[----:B-1----:R-:W-:-:S05]  /*3de0*/  PRMT R3, R157, 0x8880, RZ ;  /* 0x000088809d037816 */ /* 0x002fca00000000ff */
[----:B------:R-:W-:-:S07]  /*3df0*/  IMAD R12, R3, R156, RZ ;  /* 0x0000009c030c7224 */ /* 0x000fce00078e02ff */
.L_x_131:
[----:B------:R-:W-:Y:S05]  /*3e00*/  BSYNC B1 ;  /* 0x0000000000017941 */ /* 0x000fea0003800000 */
.L_x_130:
[----:B-1----:R-:W-:Y:S01]  /*3e10*/  @!P5 IMAD R3, R72, R155, R12 ;  /* 0x0000009b4803d224 */ /* 0x002fe200078e020c */
[----:B------:R-:W-:Y:S04]  /*3e20*/  BSSY B1, `(.L_x_132) ;  /* 0x0000006000017945 */ /* 0x000fe80003800000 */
[----:B------:R1:W-:Y:S01]  /*3e30*/  @!P5 STG.E.U8 desc[UR36][R4.64+0x60], R3 ;  /* 0x000060030400d986 */ /* 0x0003e2000c101124 */
[----:B------:R-:W-:Y:S05]  /*3e40*/  @P2 BRA `(.L_x_133) ;  /* 0x00000000000c2947 */ /* 0x000fea0003800000 */
[----:B--2---:R-:W1:Y:S02]  /*3e50*/  LDG.E.U8 R157, desc[UR36][R8.64+0x61] ;  /* 0x00006124089d7981 */ /* 0x004e64000c1e1100 */
[----:B-1----:R-:W-:-:S05]  /*3e60*/  PRMT R3, R157, 0x8880, RZ ;  /* 0x000088809d037816 */ /* 0x002fca00000000ff */
[----:B------:R-:W-:-:S07]  /*3e70*/  IMAD R12, R3, R156, RZ ;  /* 0x0000009c030c7224 */ /* 0x000fce00078e02ff */
.L_x_133:
[----:B------:R-:W-:Y:S05]  /*3e80*/  BSYNC B1 ;  /* 0x0000000000017941 */ /* 0x000fea0003800000 */
.L_x_132:
        /* <DEDUP_REMOVED lines=11> */
.L_x_135:
[----:B------:R-:W-:Y:S05]  /*3f40*/  BSYNC B1 ;  /* 0x0000000000017941 */ /* 0x000fea0003800000 */
.L_x_134:
[----:B-1----:R-:W-:Y:S01]  /*3f50*/  @!P4 IMAD R3, R74, R155, R12 ;  /* 0x0000009b4a03c224 */ /* 0x002fe200078e020c */
[----:B------:R-:W-:Y:S04]  /*3f60*/  BSSY B1, `(.L_x_136) ;  /* 0x0000006000017945 */ /* 0x000fe80003800000 */
[----:B------:R1:W-:Y:S01]  /*3f70*/  @!P4 STG.E.U8 desc[UR36][R6.64+0x60], R3 ;  /* 0x000060030600c986 */ /* 0x0003e2000c101124 */
[----:B------:R-:W-:Y:S05]  /*3f80*/  @P3 BRA `(.L_x_137) ;  /* 0x00000000000c3947 */ /* 0x000fea0003800000 */
[----:B--2---:R-:W1:Y:S02]  /*3f90*/  LDG.E.U8 R157, desc[UR36][R10.64+0x61] ;  /* 0x000061240a9d7981 */ /* 0x004e64000c1e1100 */
[----:B-1----:R-:W-:-:S05]  /*3fa0*/  PRMT R3, R157, 0x8880, RZ ;  /* 0x000088809d037816 */ /* 0x002fca00000000ff */
[----:B------:R-:W-:-:S07]  /*3fb0*/  IMAD R12, R3, R156, RZ ;  /* 0x0000009c030c7224 */ /* 0x000fce00078e02ff */
.L_x_137:
[----:B------:R-:W-:Y:S05]  /*3fc0*/  BSYNC B1 ;  /* 0x0000000000017941 */ /* 0x000fea0003800000 */
.L_x_136:
[----:B------:R-:W-:Y:S01]  /*3fd0*/  @!P3 IMAD R75, R75, R155, R12 ;  /* 0x0000009b4b4bb224 */ /* 0x000fe200078e020c */
[----:B------:R-:W-:Y:S04]  /*3fe0*/  BSSY B1, `(.L_x_138) ;  /* 0x0000006000017945 */ /* 0x000fe80003800000 */
[----:B------:R0:W-:Y:S01]  /*3ff0*/  @!P3 STG.E.U8 desc[UR36][R6.64+0x61], R75 ;  /* 0x0000614b0600b986 */ /* 0x0001e2000c101124 */
[----:B------:R-:W-:Y:S05]  /*4000*/  @P5 BRA `(.L_x_139) ;  /* 0x00000000000c5947 */ /* 0x000fea0003800000 */
[----:B--2---:R-:W1:Y:S02]  /*4010*/  LDG.E.U8 R157, desc[UR36][R8.64+0x68] ;  /* 0x00006824089d7981 */ /* 0x004e64000c1e1100 */
[----:B-1----:R-:W-:-:S05]  /*4020*/  PRMT R3, R157, 0x8880, RZ ;  /* 0x000088809d037816 */ /* 0x002fca00000000ff */
[----:B------:R-:W-:-:S07]  /*4030*/  IMAD R12, R3, R156, RZ ;  /* 0x0000009c030c7224 */ /* 0x000fce00078e02ff */
.L_x_139:
[----:B------:R-:W-:Y:S05]  /*4040*/  BSYNC B1 ;  /* 0x0000000000017941 */ /* 0x000fea0003800000 */
.L_x_138:
[----:B-1----:R-:W-:Y:S01]  /*4050*/  @!P5 IMAD R3, R76, R155, R12 ;  /* 0x0000009b4c03d224 */ /* 0x002fe200078e020c */
[----:B------:R-:W-:Y:S04]  /*4060*/  BSSY B1, `(.L_x_140) ;  /* 0x0000006000017945 */ /* 0x000fe80003800000 */
[----:B------:R1:W-:Y:S01]  /*4070*/  @!P5 STG.E.U8 desc[UR36][R4.64+0x68], R3 ;  /* 0x000068030400d986 */ /* 0x0003e2000c101124 */
[----:B------:R-:W-:Y:S05]  /*4080*/  @P2 BRA `(.L_x_141) ;  /* 0x00000000000c2947 */ /* 0x000fea0003800000 */
[----:B--2---:R-:W1:Y:S02]  /*4090*/  LDG.E.U8 R157, desc[UR36][R8.64+0x69] ;  /* 0x00006924089d7981 */ /* 0x004e64000c1e1100 */
[----:B-1----:R-:W-:-:S05]  /*40a0*/  PRMT R3, R157, 0x8880, RZ ;  /* 0x000088809d037816 */ /* 0x002fca00000000ff */
[----:B------:R-:W-:-:S07]  /*40b0*/  IMAD R12, R3, R156, RZ ;  /* 0x0000009c030c7224 */ /* 0x000fce00078e02ff */
.L_x_141:
[----:B------:R-:W-:Y:S05]  /*40c0*/  BSYNC B1 ;  /* 0x0000000000017941 */ /* 0x000fea0003800000 */
.L_x_140:
        /* <DEDUP_REMOVED lines=11> */
.L_x_143:
[----:B------:R-:W-:Y:S05]  /*4180*/  BSYNC B1 ;  /* 0x0000000000017941 */ /* 0x000fea0003800000 */
.L_x_142:
[----:B-1----:R-:W-:Y:S01]  /*4190*/  @!P4 IMAD R3, R78, R155, R12 ;  /* 0x0000009b4e03c224 */ /* 0x002fe200078e020c */
[----:B------:R-:W-:Y:S04]  /*41a0*/  BSSY B1, `(.L_x_144) ;  /* 0x0000006000017945 */ /* 0x000fe80003800000 */
[----:B------:R1:W-:Y:S01]  /*41b0*/  @!P4 STG.E.U8 desc[UR36][R6.64+0x68], R3 ;  /* 0x000068030600c986 */ /* 0x0003e2000c101124 */
[----:B------:R-:W-:Y:S05]  /*41c0*/  @P3 BRA `(.L_x_145) ;  /* 0x00000000000c3947 */ /* 0x000fea0003800000 */
[----:B--2---:R-:W1:Y:S02]  /*41d0*/  LDG.E.U8 R157, desc[UR36][R10.64+0x69] ;  /* 0x000069240a9d7981 */ /* 0x004e64000c1e1100 */
[----:B-1----:R-:W-:-:S05]  /*41e0*/  PRMT R3, R157, 0x8880, RZ ;  /* 0x000088809d037816 */ /* 0x002fca00000000ff */
[----:B------:R-:W-:-:S07]  /*41f0*/  IMAD R12, R3, R156, RZ ;  /* 0x0000009c030c7224 */ /* 0x000fce00078e02ff */
.L_x_145:
[----:B------:R-:W-:Y:S05]  /*4200*/  BSYNC B1 ;  /* 0x0000000000017941 */ /* 0x000fea0003800000 */
.L_x_144:
[----:B------:R-:W-:Y:S01]  /*4210*/  @!P3 IMAD R79, R79, R155, R12 ;  /* 0x0000009b4f4fb224 */ /* 0x000fe200078e020c */
[----:B------:R-:W-:Y:S04]  /*4220*/  BSSY B1, `(.L_x_146) ;  /* 0x0000006000017945 */ /* 0x000fe80003800000 */
[----:B------:R0:W-:Y:S01]  /*4230*/  @!P3 STG.E.U8 desc[UR36][R6.64+0x69], R79 ;  /* 0x0000694f0600b986 */ /* 0x0001e2000c101124 */
[----:B------:R-:W-:Y:S05]  /*4240*/  @P5 BRA `(.L_x_147) ;  /* 0x00000000000c5947 */ /* 0x000fea0003800000 */
[----:B--2---:R-:W1:Y:S02]  /*4250*/  LDG.E.U8 R157, desc[UR36][R8.64+0x70] ;  /* 0x00007024089d7981 */ /* 0x004e64000c1e1100 */
[----:B-1----:R-:W-:-:S05]  /*4260*/  PRMT R3, R157, 0x8880, RZ ;  /* 0x000088809d037816 */ /* 0x002fca00000000ff */
[----:B------:R-:W-:-:S07]  /*4270*/  IMAD R12, R3, R156, RZ ;  /* 0x0000009c030c7224 */ /* 0x000fce00078e02ff */
.L_x_147:
[----:B------:R-:W-:Y:S05]  /*4280*/  BSYNC B1 ;  /* 0x0000000000017941 */ /* 0x000fea0003800000 */
.L_x_146:
[----:B-1----:R-:W-:Y:S01]  /*4290*/  @!P5 IMAD R3, R80, R155, R12 ;  /* 0x0000009b5003d224 */ /* 0x002fe200078e020c */
[----:B------:R-:W-:Y:S04]  /*42a0*/  BSSY B1, `(.L_x_148) ;  /* 0x0000006000017945 */ /* 0x000fe80003800000 */
[----:B------:R1:W-:Y:S01]  /*42b0*/  @!P5 STG.E.U8 desc[UR36][R4.64+0x70], R3 ;  /* 0x000070030400d986 */ /* 0x0003e2000c101124 */
[----:B------:R-:W-:Y:S05]  /*42c0*/  @P2 BRA `(.L_x_149) ;  /* 0x00000000000c2947 */ /* 0x000fea0003800000 */
[----:B--2---:R-:W1:Y:S02]  /*42d0*/  LDG.E.U8 R157, desc[UR36][R8.64+0x71] ;  /* 0x00007124089d7981 */ /* 0x004e64000c1e1100 */
[----:B-1----:R-:W-:-:S05]  /*42e0*/  PRMT R3, R157, 0x8880, RZ ;  /* 0x000088809d037816 */ /* 0x002fca00000000ff */
[----:B------:R-:W-:-:S07]  /*42f0*/  IMAD R12, R3, R156, RZ ;  /* 0x0000009c030c7224 */ /* 0x000fce00078e02ff */
.L_x_149:
[----:B------:R-:W-:Y:S05]  /*4300*/  BSYNC B1 ;  /* 0x0000000000017941 */ /* 0x000fea0003800000 */
.L_x_148:
        /* <DEDUP_REMOVED lines=11> */
.L_x_151:
[----:B------:R-:W-:Y:S05]  /*43c0*/  BSYNC B1 ;  /* 0x0000000000017941 */ /* 0x000fea0003800000 */
.L_x_150:
[----:B-1----:R-:W-:Y:S01]  /*43d0*/  @!P4 IMAD R3, R82, R155, R12 ;  /* 0x0000009b5203c224 */ /* 0x002fe200078e020c */
[----:B------:R-:W-:Y:S04]  /*43e0*/  BSSY B1, `(.L_x_152) ;  /* 0x0000006000017945 */ /* 0x000fe80003800000 */
[----:B------:R1:W-:Y:S01]  /*43f0*/  @!P4 STG.E.U8 desc[UR36][R6.64+0x70], R3 ;  /* 0x000070030600c986 */ /* 0x0003e2000c101124 */
[----:B------:R-:W-:Y:S05]  /*4400*/  @P3 BRA `(.L_x_153) ;  /* 0x00000000000c3947 */ /* 0x000fea0003800000 */
[----:B--2---:R-:W1:Y:S02]  /*4410*/  LDG.E.U8 R157, desc[UR36][R10.64+0x71] ;  /* 0x000071240a9d7981 */ /* 0x004e64000c1e1100 */
[----:B-1----:R-:W-:-:S05]  /*4420*/  PRMT R3, R157, 0x8880, RZ ;  /* 0x000088809d037816 */ /* 0x002fca00000000ff */
[----:B------:R-:W-:-:S07]  /*4430*/  IMAD R12, R3, R156, RZ ;  /* 0x0000009c030c7224 */ /* 0x000fce00078e02ff */
.L_x_153:
[----:B------:R-:W-:Y:S05]  /*4440*/  BSYNC B1 ;  /* 0x0000000000017941 */ /* 0x000fea0003800000 */
.L_x_152:
[----:B------:R-:W-:Y:S01]  /*4450*/  @!P3 IMAD R83, R83, R155, R12 ;  /* 0x0000009b5353b224 */ /* 0x000fe200078e020c */
[----:B------:R-:W-:Y:S04]  /*4460*/  BSSY B1, `(.L_x_154) ;  /* 0x0000006000017945 */ /* 0x000fe80003800000 */
[----:B------:R0:W-:Y:S01]  /*4470*/  @!P3 STG.E.U8 desc[UR36][R6.64+0x71], R83 ;  /* 0x000071530600b986 */ /* 0x0001e2000c101124 */
[----:B------:R-:W-:Y:S05]  /*4480*/  @P5 BRA `(.L_x_155) ;  /* 0x00000000000c5947 */ /* 0x000fea0003800000 */
[----:B--2---:R-:W1:Y:S02]  /*4490*/  LDG.E.U8 R157, desc[UR36][R8.64+0x78] ;  /* 0x00007824089d7981 */ /* 0x004e64000c1e1100 */
[----:B-1----:R-:W-:-:S05]  /*44a0*/  PRMT R3, R157, 0x8880, RZ ;  /* 0x000088809d037816 */ /* 0x002fca00000000ff */
[----:B------:R-:W-:-:S07]  /*44b0*/  IMAD R12, R3, R156, RZ ;  /* 0x0000009c030c7224 */ /* 0x000fce00078e02ff */
.L_x_155:
[----:B------:R-:W-:Y:S05]  /*44c0*/  BSYNC B1 ;  /* 0x0000000000017941 */ /* 0x000fea0003800000 */
.L_x_154:
[----:B-1----:R-:W-:Y:S01]  /*44d0*/  @!P5 IMAD R3, R84, R155, R12 ;  /* 0x0000009b5403d224 */ /* 0x002fe200078e020c */
[----:B------:R-:W-:Y:S04]  /*44e0*/  BSSY B1, `(.L_x_156) ;  /* 0x0000006000017945 */ /* 0x000fe80003800000 */
[----:B------:R1:W-:Y:S01]  /*44f0*/  @!P5 STG.E.U8 desc[UR36][R4.64+0x78], R3 ;  /* 0x000078030400d986 */ /* 0x0003e2000c101124 */
[----:B------:R-:W-:Y:S05]  /*4500*/  @P2 BRA `(.L_x_157) ;  /* 0x00000000000c2947 */ /* 0x000fea0003800000 */
[----:B--2---:R-:W1:Y:S02]  /*4510*/  LDG.E.U8 R157, desc[UR36][R8.64+0x79] ;  /* 0x00007924089d7981 */ /* 0x004e64000c1e1100 */
[----:B-1----:R-:W-:-:S05]  /*4520*/  PRMT R3, R157, 0x8880, RZ ;  /* 0x000088809d037816 */ /* 0x002fca00000000ff */
[----:B------:R-:W-:-:S07]  /*4530*/  IMAD R12, R3, R156, RZ ;  /* 0x0000009c030c7224 */ /* 0x000fce00078e02ff */
.L_x_157:
[----:B------:R-:W-:Y:S05]  /*4540*/  BSYNC B1 ;  /* 0x0000000000017941 */ /* 0x000fea0003800000 */
.L_x_156:
        /* <DEDUP_REMOVED lines=11> */
.L_x_159:
[----:B------:R-:W-:Y:S05]  /*4600*/  BSYNC B1 ;  /* 0x0000000000017941 */ /* 0x000fea0003800000 */
.L_x_158:
[----:B-1----:R-:W-:Y:S01]  /*4610*/  @!P4 IMAD R3, R86, R155, R12 ;  /* 0x0000009b5603c224 */ /* 0x002fe200078e020c */
[----:B------:R-:W-:Y:S04]  /*4620*/  BSSY B1, `(.L_x_160) ;  /* 0x0000006000017945 */ /* 0x000fe80003800000 */
[----:B------:R1:W-:Y:S01]  /*4630*/  @!P4 STG.E.U8 desc[UR36][R6.64+0x78], R3 ;  /* 0x000078030600c986 */ /* 0x0003e2000c101124 */
[----:B------:R-:W-:Y:S05]  /*4640*/  @P3 BRA `(.L_x_161) ;  /* 0x00000000000c3947 */ /* 0x000fea0003800000 */
[----:B--2---:R-:W1:Y:S02]  /*4650*/  LDG.E.U8 R157, desc[UR36][R10.64+0x79] ;  /* 0x000079240a9d7981 */ /* 0x004e64000c1e1100 */
[----:B-1----:R-:W-:-:S05]  /*4660*/  PRMT R3, R157, 0x8880, RZ ;  /* 0x000088809d037816 */ /* 0x002fca00000000ff */
[----:B------:R-:W-:-:S07]  /*4670*/  IMAD R12, R3, R156, RZ ;  /* 0x0000009c030c7224 */ /* 0x000fce00078e02ff */
.L_x_161:
[----:B------:R-:W-:Y:S05]  /*4680*/  BSYNC B1 ;  /* 0x0000000000017941 */ /* 0x000fea0003800000 */
.L_x_160:
[----:B------:R-:W-:Y:S01]  /*4690*/  @!P3 IMAD R87, R87, R155, R12 ;  /* 0x0000009b5757b224 */ /* 0x000fe200078e020c */
[----:B------:R-:W-:Y:S04]  /*46a0*/  BSSY B1, `(.L_x_162) ;  /* 0x0000006000017945 */ /* 0x000fe80003800000 */
[----:B------:R0:W-:Y:S01]  /*46b0*/  @!P3 STG.E.U8 desc[UR36][R6.64+0x79], R87 ;  /* 0x000079570600b986 */ /* 0x0001e2000c101124 */
[----:B------:R-:W-:Y:S05]  /*46c0*/  @P5 BRA `(.L_x_163) ;  /* 0x00000000000c5947 */ /* 0x000fea0003800000 */
[----:B--2---:R-:W1:Y:S02]  /*46d0*/  LDG.E.U8 R157, desc[UR36][R8.64+0x80] ;  /* 0x00008024089d7981 */ /* 0x004e64000c1e1100 */
[----:B-1----:R-:W-:-:S05]  /*46e0*/  PRMT R3, R157, 0x8880, RZ ;  /* 0x000088809d037816 */ /* 0x002fca00000000ff */
[----:B------:R-:W-:-:S07]  /*46f0*/  IMAD R12, R3, R156, RZ ;  /* 0x0000009c030c7224 */ /* 0x000fce00078e02ff */
.L_x_163:
[----:B------:R-:W-:Y:S05]  /*4700*/  BSYNC B1 ;  /* 0x0000000000017941 */ /* 0x000fea0003800000 */
.L_x_162:
[----:B-1----:R-:W-:Y:S01]  /*4710*/  @!P5 IMAD R3, R88, R155, R12 ;  /* 0x0000009b5803d224 */ /* 0x002fe200078e020c */
[----:B------:R-:W-:Y:S04]  /*4720*/  BSSY B1, `(.L_x_164) ;  /* 0x0000006000017945 */ /* 0x000fe80003800000 */
[----:B------:R1:W-:Y:S01]  /*4730*/  @!P5 STG.E.U8 desc[UR36][R4.64+0x80], R3 ;  /* 0x000080030400d986 */ /* 0x0003e2000c101124 */
[----:B------:R-:W-:Y:S05]  /*4740*/  @P2 BRA `(.L_x_165) ;  /* 0x00000000000c2947 */ /* 0x000fea0003800000 */
[----:B--2---:R-:W1:Y:S02]  /*4750*/  LDG.E.U8 R157, desc[UR36][R8.64+0x81] ;  /* 0x00008124089d7981 */ /* 0x004e64000c1e1100 */
[----:B-1----:R-:W-:-:S05]  /*4760*/  PRMT R3, R157, 0x8880, RZ ;  /* 0x000088809d037816 */ /* 0x002fca00000000ff */
[----:B------:R-:W-:-:S07]  /*4770*/  IMAD R12, R3, R156, RZ ;  /* 0x0000009c030c7224 */ /* 0x000fce00078e02ff */
.L_x_165:
[----:B------:R-:W-:Y:S05]  /*4780*/  BSYNC B1 ;  /* 0x0000000000017941 */ /* 0x000fea0003800000 */
.L_x_164:
        /* <DEDUP_REMOVED lines=11> */
.L_x_167:
[----:B------:R-:W-:Y:S05]  /*4840*/  BSYNC B1 ;  /* 0x0000000000017941 */ /* 0x000fea0003800000 */
.L_x_166:
[----:B-1----:R-:W-:Y:S01]  /*4850*/  @!P4 IMAD R3, R90, R155, R12 ;  /* 0x0000009b5a03c224 */ /* 0x002fe200078e020c */
[----:B------:R-:W-:Y:S04]  /*4860*/  BSSY B1, `(.L_x_168) ;  /* 0x0000006000017945 */ /* 0x000fe80003800000 */
[----:B------:R1:W-:Y:S01]  /*4870*/  @!P4 STG.E.U8 desc[UR36][R6.64+0x80], R3 ;  /* 0x000080030600c986 */ /* 0x0003e2000c101124 */
[----:B------:R-:W-:Y:S05]  /*4880*/  @P3 BRA `(.L_x_169) ;  /* 0x00000000000c3947 */ /* 0x000fea0003800000 */
[----:B--2---:R-:W1:Y:S02]  /*4890*/  LDG.E.U8 R157, desc[UR36][R10.64+0x81] ;  /* 0x000081240a9d7981 */ /* 0x004e64000c1e1100 */
[----:B-1----:R-:W-:-:S05]  /*48a0*/  PRMT R3, R157, 0x8880, RZ ;  /* 0x000088809d037816 */ /* 0x002fca00000000ff */
[----:B------:R-:W-:-:S07]  /*48b0*/  IMAD R12, R3, R156, RZ ;  /* 0x0000009c030c7224 */ /* 0x000fce00078e02ff */
.L_x_169:
[----:B------:R-:W-:Y:S05]  /*48c0*/  BSYNC B1 ;  /* 0x0000000000017941 */ /* 0x000fea0003800000 */
.L_x_168:
[----:B------:R-:W-:Y:S01]  /*48d0*/  @!P3 IMAD R91, R91, R155, R12 ;  /* 0x0000009b5b5bb224 */ /* 0x000fe200078e020c */
[----:B------:R-:W-:Y:S04]  /*48e0*/  BSSY B1, `(.L_x_170) ;  /* 0x0000006000017945 */ /* 0x000fe80003800000 */
[----:B------:R0:W-:Y:S01]  /*48f0*/  @!P3 STG.E.U8 desc[UR36][R6.64+0x81], R91 ;  /* 0x0000815b0600b986 */ /* 0x0001e2000c101124 */
[----:B------:R-:W-:Y:S05]  /*4900*/  @P5 BRA `(.L_x_171) ;  /* 0x00000000000c5947 */ /* 0x000fea0003800000 */
[----:B--2---:R-:W1:Y:S02]  /*4910*/  LDG.E.U8 R157, desc[UR36][R8.64+0x88] ;  /* 0x00008824089d7981 */ /* 0x004e64000c1e1100 */
[----:B-1----:R-:W-:-:S05]  /*4920*/  PRMT R3, R157, 0x8880, RZ ;  /* 0x000088809d037816 */ /* 0x002fca00000000ff */
[----:B------:R-:W-:-:S07]  /*4930*/  IMAD R12, R3, R156, RZ ;  /* 0x0000009c030c7224 */ /* 0x000fce00078e02ff */
.L_x_171:
[----:B------:R-:W-:Y:S05]  /*4940*/  BSYNC B1 ;  /* 0x0000000000017941 */ /* 0x000fea0003800000 */
.L_x_170:
[----:B-1----:R-:W-:Y:S01]  /*4950*/  @!P5 IMAD R3, R92, R155, R12 ;  /* 0x0000009b5c03d224 */ /* 0x002fe200078e020c */
[----:B------:R-:W-:Y:S04]  /*4960*/  BSSY B1, `(.L_x_172) ;  /* 0x0000006000017945 */ /* 0x000fe80003800000 */
[----:B------:R1:W-:Y:S01]  /*4970*/  @!P5 STG.E.U8 desc[UR36][R4.64+0x88], R3 ;  /* 0x000088030400d986 */ /* 0x0003e2000c101124 */
[----:B------:R-:W-:Y:S05]  /*4980*/  @P2 BRA `(.L_x_173) ;  /* 0x00000000000c2947 */ /* 0x000fea0003800000 */
[----:B--2---:R-:W1:Y:S02]  /*4990*/  LDG.E.U8 R157, desc[UR36][R8.64+0x89] ;  /* 0x00008924089d7981 */ /* 0x004e64000c1e1100 */
[----:B-1----:R-:W-:-:S05]  /*49a0*/  PRMT R3, R157, 0x8880, RZ ;  /* 0x000088809d037816 */ /* 0x002fca00000000ff */
[----:B------:R-:W-:-:S07]  /*49b0*/  IMAD R12, R3, R156, RZ ;  /* 0x0000009c030c7224 */ /* 0x000fce00078e02ff */
.L_x_173:
[----:B------:R-:W-:Y:S05]  /*49c0*/  BSYNC B1 ;  /* 0x0000000000017941 */ /* 0x000fea0003800000 */
.L_x_172:
        /* <DEDUP_REMOVED lines=11> */
.L_x_175:
[----:B------:R-:W-:Y:S05]  /*4a80*/  BSYNC B1 ;  /* 0x0000000000017941 */ /* 0x000fea0003800000 */
.L_x_174:
[----:B-1----:R-:W-:Y:S01]  /*4a90*/  @!P4 IMAD R3, R94, R155, R12 ;  /* 0x0000009b5e03c224 */ /* 0x002fe200078e020c */
[----:B------:R-:W-:Y:S04]  /*4aa0*/  BSSY B1, `(.L_x_176) ;  /* 0x0000006000017945 */ /* 0x000fe80003800000 */
[----:B------:R1:W-:Y:S01]  /*4ab0*/  @!P4 STG.E.U8 desc[UR36][R6.64+0x88], R3 ;  /* 0x000088030600c986 */ /* 0x0003e2000c101124 */
[----:B------:R-:W-:Y:S05]  /*4ac0*/  @P3 BRA `(.L_x_177) ;  /* 0x00000000000c3947 */ /* 0x000fea0003800000 */
[----:B--2---:R-:W1:Y:S02]  /*4ad0*/  LDG.E.U8 R157, desc[UR36][R10.64+0x89] ;  /* 0x000089240a9d7981 */ /* 0x004e64000c1e1100 */
[----:B-1----:R-:W-:-:S05]  /*4ae0*/  PRMT R3, R157, 0x8880, RZ ;  /* 0x000088809d037816 */ /* 0x002fca00000000ff */
[----:B------:R-:W-:-:S07]  /*4af0*/  IMAD R12, R3, R156, RZ ;  /* 0x0000009c030c7224 */ /* 0x000fce00078e02ff */
.L_x_177:
[----:B------:R-:W-:Y:S05]  /*4b00*/  BSYNC B1 ;  /* 0x0000000000017941 */ /* 0x000fea0003800000 */
.L_x_176:
[----:B------:R-:W-:Y:S01]  /*4b10*/  @!P3 IMAD R95, R95, R155, R12 ;  /* 0x0000009b5f5fb224 */ /* 0x000fe200078e020c */
[----:B------:R-:W-:Y:S04]  /*4b20*/  BSSY B1, `(.L_x_178) ;  /* 0x0000006000017945 */ /* 0x000fe80003800000 */
[----:B------:R0:W-:Y:S01]  /*4b30*/  @!P3 STG.E.U8 desc[UR36][R6.64+0x89], R95 ;  /* 0x0000895f0600b986 */ /* 0x0001e2000c101124 */
[----:B------:R-:W-:Y:S05]  /*4b40*/  @P5 BRA `(.L_x_179) ;  /* 0x00000000000c5947 */ /* 0x000fea0003800000 */
[----:B--2---:R-:W1:Y:S02]  /*4b50*/  LDG.E.U8 R157, desc[UR36][R8.64+0x90] ;  /* 0x00009024089d7981 */ /* 0x004e64000c1e1100 */
[----:B-1----:R-:W-:-:S05]  /*4b60*/  PRMT R3, R157, 0x8880, RZ ;  /* 0x000088809d037816 */ /* 0x002fca00000000ff */
[----:B------:R-:W-:-:S07]  /*4b70*/  IMAD R12, R3, R156, RZ ;  /* 0x0000009c030c7224 */ /* 0x000fce00078e02ff */
.L_x_179:
[----:B------:R-:W-:Y:S05]  /*4b80*/  BSYNC B1 ;  /* 0x0000000000017941 */ /* 0x000fea0003800000 */
.L_x_178:
[----:B-1----:R-:W-:Y:S01]  /*4b90*/  @!P5 IMAD R3, R96, R155, R12 ;  /* 0x0000009b6003d224 */ /* 0x002fe200078e020c */
[----:B------:R-:W-:Y:S04]  /*4ba0*/  BSSY B1, `(.L_x_180) ;  /* 0x0000006000017945 */ /* 0x000fe80003800000 */
[----:B------:R1:W-:Y:S01]  /*4bb0*/  @!P5 STG.E.U8 desc[UR36][R4.64+0x90], R3 ;  /* 0x000090030400d986 */ /* 0x0003e2000c101124 */
[----:B------:R-:W-:Y:S05]  /*4bc0*/  @P2 BRA `(.L_x_181) ;  /* 0x00000000000c2947 */ /* 0x000fea0003800000 */
[----:B--2---:R-:W1:Y:S02]  /*4bd0*/  LDG.E.U8 R157, desc[UR36][R8.64+0x91] ;  /* 0x00009124089d7981 */ /* 0x004e64000c1e1100 */
[----:B-1----:R-:W-:-:S05]  /*4be0*/  PRMT R3, R157, 0x8880, RZ ;  /* 0x000088809d037816 */ /* 0x002fca00000000ff */
[----:B------:R-:W-:-:S07]  /*4bf0*/  IMAD R12, R3, R156, RZ ;  /* 0x0000009c030c7224 */ /* 0x000fce00078e02ff */
.L_x_181:
[----:B------:R-:W-:Y:S05]  /*4c00*/  BSYNC B1 ;  /* 0x0000000000017941 */ /* 0x000fea0003800000 */
.L_x_180:
        /* <DEDUP_REMOVED lines=11> */
.L_x_183:
[----:B------:R-:W-:Y:S05]  /*4cc0*/  BSYNC B1 ;  /* 0x0000000000017941 */ /* 0x000fea0003800000 */
.L_x_182:
[----:B-1----:R-:W-:Y:S01]  /*4cd0*/  @!P4 IMAD R3, R98, R155, R12 ;  /* 0x0000009b6203c224 */ /* 0x002fe200078e020c */
[----:B------:R-:W-:Y:S04]  /*4ce0*/  BSSY B1, `(.L_x_184) ;  /* 0x0000006000017945 */ /* 0x000fe80003800000 */
[----:B------:R1:W-:Y:S01]  /*4cf0*/  @!P4 STG.E.U8 desc[UR36][R6.64+0x90], R3 ;  /* 0x000090030600c986 */ /* 0x0003e2000c101124 */
[----:B------:R-:W-:Y:S05]  /*4d00*/  @P3 BRA `(.L_x_185) ;  /* 0x00000000000c3947 */ /* 0x000fea0003800000 */
[----:B--2---:R-:W1:Y:S02]  /*4d10*/  LDG.E.U8 R157, desc[UR36][R10.64+0x91] ;  /* 0x000091240a9d7981 */ /* 0x004e64000c1e1100 */
[----:B-1----:R-:W-:-:S05]  /*4d20*/  PRMT R3, R157, 0x8880, RZ ;  /* 0x000088809d037816 */ /* 0x002fca00000000ff */
[----:B------:R-:W-:-:S07]  /*4d30*/  IMAD R12, R3, R156, RZ ;  /* 0x0000009c030c7224 */ /* 0x000fce00078e02ff */
.L_x_185:
[----:B------:R-:W-:Y:S05]  /*4d40*/  BSYNC B1 ;  /* 0x0000000000017941 */ /* 0x000fea0003800000 */
.L_x_184:
[----:B------:R-:W-:Y:S01]  /*4d50*/  @!P3 IMAD R99, R99, R155, R12 ;  /* 0x0000009b6363b224 */ /* 0x000fe200078e020c */
[----:B------:R-:W-:Y:S04]  /*4d60*/  BSSY B1, `(.L_x_186) ;  /* 0x0000006000017945 */ /* 0x000fe80003800000 */
[----:B------:R0:W-:Y:S01]  /*4d70*/  @!P3 STG.E.U8 desc[UR36][R6.64+0x91], R99 ;  /* 0x000091630600b986 */ /* 0x0001e2000c101124 */
[----:B------:R-:W-:Y:S05]  /*4d80*/  @P5 BRA `(.L_x_187) ;  /* 0x00000000000c5947 */ /* 0x000fea0003800000 */
[----:B--2---:R-:W1:Y:S02]  /*4d90*/  LDG.E.U8 R157, desc[UR36][R8.64+0x98] ;  /* 0x00009824089d7981 */ /* 0x004e64000c1e1100 */
[----:B-1----:R-:W-:-:S05]  /*4da0*/  PRMT R3, R157, 0x8880, RZ ;  /* 0x000088809d037816 */ /* 0x002fca00000000ff */
[----:B------:R-:W-:-:S07]  /*4db0*/  IMAD R12, R3, R156, RZ ;  /* 0x0000009c030c7224 */ /* 0x000fce00078e02ff */
.L_x_187:
[----:B------:R-:W-:Y:S05]  /*4dc0*/  BSYNC B1 ;  /* 0x0000000000017941 */ /* 0x000fea0003800000 */
.L_x_186:
[----:B-1----:R-:W-:Y:S01]  /*4dd0*/  @!P5 IMAD R3, R100, R155, R12 ;  /* 0x0000009b6403d224 */ /* 0x002fe200078e020c */
[----:B------:R-:W-:Y:S04]  /*4de0*/  BSSY B1, `(.L_x_188) ;  /* 0x0000006000017945 */ /* 0x000fe80003800000 */
[----:B------:R1:W-:Y:S01]  /*4df0*/  @!P5 STG.E.U8 desc[UR36][R4.64+0x98], R3 ;  /* 0x000098030400d986 */ /* 0x0003e2000c101124 */
[----:B------:R-:W-:Y:S05]  /*4e00*/  @P2 BRA `(.L_x_189) ;  /* 0x00000000000c2947 */ /* 0x000fea0003800000 */
[----:B--2---:R-:W1:Y:S02]  /*4e10*/  LDG.E.U8 R157, desc[UR36][R8.64+0x99] ;  /* 0x00009924089d7981 */ /* 0x004e64000c1e1100 */
[----:B-1----:R-:W-:-:S05]  /*4e20*/  PRMT R3, R157, 0x8880, RZ ;  /* 0x000088809d037816 */ /* 0x002fca00000000ff */
[----:B------:R-:W-:-:S07]  /*4e30*/  IMAD R12, R3, R156, RZ ;  /* 0x0000009c030c7224 */ /* 0x000fce00078e02ff */
.L_x_189:
[----:B------:R-:W-:Y:S05]  /*4e40*/  BSYNC B1 ;  /* 0x0000000000017941 */ /* 0x000fea0003800000 */
.L_x_188:
        /* <DEDUP_REMOVED lines=11> */
.L_x_191:
[----:B------:R-:W-:Y:S05]  /*4f00*/  BSYNC B1 ;  /* 0x0000000000017941 */ /* 0x000fea0003800000 */
.L_x_190:
[----:B-1----:R-:W-:Y:S01]  /*4f10*/  @!P4 IMAD R3, R102, R155, R12 ;  /* 0x0000009b6603c224 */ /* 0x002fe200078e020c */
[----:B------:R-:W-:Y:S04]  /*4f20*/  BSSY B1, `(.L_x_192) ;  /* 0x0000006000017945 */ /* 0x000fe80003800000 */
[----:B------:R1:W-:Y:S01]  /*4f30*/  @!P4 STG.E.U8 desc[UR36][R6.64+0x98], R3 ;  /* 0x000098030600c986 */ /* 0x0003e2000c101124 */
[----:B------:R-:W-:Y:S05]  /*4f40*/  @P3 BRA `(.L_x_193) ;  /* 0x00000000000c3947 */ /* 0x000fea0003800000 */
[----:B--2---:R-:W1:Y:S02]  /*4f50*/  LDG.E.U8 R157, desc[UR36][R10.64+0x99] ;  /* 0x000099240a9d7981 */ /* 0x004e64000c1e1100 */
[----:B-1----:R-:W-:-:S05]  /*4f60*/  PRMT R3, R157, 0x8880, RZ ;  /* 0x000088809d037816 */ /* 0x002fca00000000ff */
[----:B------:R-:W-:-:S07]  /*4f70*/  IMAD R12, R3, R156, RZ ;  /* 0x0000009c030c7224 */ /* 0x000fce00078e02ff */
.L_x_193:
[----:B------:R-:W-:Y:S05]  /*4f80*/  BSYNC B1 ;  /* 0x0000000000017941 */ /* 0x000fea0003800000 */
.L_x_192:
[----:B------:R-:W-:Y:S01]  /*4f90*/  @!P3 IMAD R103, R103, R155, R12 ;  /* 0x0000009b6767b224 */ /* 0x000fe200078e020c */
[----:B------:R-:W-:Y:S04]  /*4fa0*/  BSSY B1, `(.L_x_194) ;  /* 0x0000006000017945 */ /* 0x000fe80003800000 */
[----:B------:R0:W-:Y:S01]  /*4fb0*/  @!P3 STG.E.U8 desc[UR36][R6.64+0x99], R103 ;  /* 0x000099670600b986 */ /* 0x0001e2000c101124 */
[----:B------:R-:W-:Y:S05]  /*4fc0*/  @P5 BRA `(.L_x_195) ;  /* 0x00000000000c5947 */ /* 0x000fea0003800000 */
[----:B--2---:R-:W1:Y:S02]  /*4fd0*/  LDG.E.U8 R157, desc[UR36][R8.64+0xa0] ;  /* 0x0000a024089d7981 */ /* 0x004e64000c1e1100 */
[----:B-1----:R-:W-:-:S05]  /*4fe0*/  PRMT R3, R157, 0x8880, RZ ;  /* 0x000088809d037816 */ /* 0x002fca00000000ff */
[----:B------:R-:W-:-:S07]  /*4ff0*/  IMAD R12, R3, R156, RZ ;  /* 0x0000009c030c7224 */ /* 0x000fce00078e02ff */
.L_x_195:
[----:B------:R-:W-:Y:S05]  /*5000*/  BSYNC B1 ;  /* 0x0000000000017941 */ /* 0x000fea0003800000 */
.L_x_194:
[----:B-1----:R-:W-:Y:S01]  /*5010*/  @!P5 IMAD R3, R104, R155, R12 ;  /* 0x0000009b6803d224 */ /* 0x002fe200078e020c */
[----:B------:R-:W-:Y:S04]  /*5020*/  BSSY B1, `(.L_x_196) ;  /* 0x0000006000017945 */ /* 0x000fe80003800000 */
[----:B------:R1:W-:Y:S01]  /*5030*/  @!P5 STG.E.U8 desc[UR36][R4.64+0xa0], R3 ;  /* 0x0000a0030400d986 */ /* 0x0003e2000c101124 */
[----:B------:R-:W-:Y:S05]  /*5040*/  @P2 BRA `(.L_x_197) ;  /* 0x00000000000c2947 */ /* 0x000fea0003800000 */
[----:B--2---:R-:W1:Y:S02]  /*5050*/  LDG.E.U8 R157, desc[UR36][R8.64+0xa1] ;  /* 0x0000a124089d7981 */ /* 0x004e64000c1e1100 */
[----:B-1----:R-:W-:-:S05]  /*5060*/  PRMT R3, R157, 0x8880, RZ ;  /* 0x000088809d037816 */ /* 0x002fca00000000ff */
[----:B------:R-:W-:-:S07]  /*5070*/  IMAD R12, R3, R156, RZ ;  /* 0x0000009c030c7224 */ /* 0x000fce00078e02ff */
.L_x_197:
[----:B------:R-:W-:Y:S05]  /*5080*/  BSYNC B1 ;  /* 0x0000000000017941 */ /* 0x000fea0003800000 */
.L_x_196:
        /* <DEDUP_REMOVED lines=11> */
.L_x_199:
[----:B------:R-:W-:Y:S05]  /*5140*/  BSYNC B1 ;  /* 0x0000000000017941 */ /* 0x000fea0003800000 */
.L_x_198:
[----:B-1----:R-:W-:Y:S01]  /*5150*/  @!P4 IMAD R3, R106, R155, R12 ;  /* 0x0000009b6a03c224 */ /* 0x002fe200078e020c */
[----:B------:R-:W-:Y:S04]  /*5160*/  BSSY B1, `(.L_x_200) ;  /* 0x0000006000017945 */ /* 0x000fe80003800000 */
[----:B------:R1:W-:Y:S01]  /*5170*/  @!P4 STG.E.U8 desc[UR36][R6.64+0xa0], R3 ;  /* 0x0000a0030600c986 */ /* 0x0003e2000c101124 */
[----:B------:R-:W-:Y:S05]  /*5180*/  @P3 BRA `(.L_x_201) ;  /* 0x00000000000c3947 */ /* 0x000fea0003800000 */
[----:B--2---:R-:W1:Y:S02]  /*5190*/  LDG.E.U8 R157, desc[UR36][R10.64+0xa1] ;  /* 0x0000a1240a9d7981 */ /* 0x004e64000c1e1100 */
[----:B-1----:R-:W-:-:S05]  /*51a0*/  PRMT R3, R157, 0x8880, RZ ;  /* 0x000088809d037816 */ /* 0x002fca00000000ff */
[----:B------:R-:W-:-:S07]  /*51b0*/  IMAD R12, R3, R156, RZ ;  /* 0x0000009c030c7224 */ /* 0x000fce00078e02ff */
.L_x_201:
[----:B------:R-:W-:Y:S05]  /*51c0*/  BSYNC B1 ;  /* 0x0000000000017941 */ /* 0x000fea0003800000 */
.L_x_200:
[----:B------:R-:W-:Y:S01]  /*51d0*/  @!P3 IMAD R107, R107, R155, R12 ;  /* 0x0000009b6b6bb224 */ /* 0x000fe200078e020c */
[----:B------:R-:W-:Y:S04]  /*51e0*/  BSSY B1, `(.L_x_202) ;  /* 0x0000006000017945 */ /* 0x000fe80003800000 */
[----:B------:R0:W-:Y:S01]  /*51f0*/  @!P3 STG.E.U8 desc[UR36][R6.64+0xa1], R107 ;  /* 0x0000a16b0600b986 */ /* 0x0001e2000c101124 */
[----:B------:R-:W-:Y:S05]  /*5200*/  @P5 BRA `(.L_x_203) ;  /* 0x00000000000c5947 */ /* 0x000fea0003800000 */
[----:B--2---:R-:W1:Y:S02]  /*5210*/  LDG.E.U8 R157, desc[UR36][R8.64+0xa8] ;  /* 0x0000a824089d7981 */ /* 0x004e64000c1e1100 */
[----:B-1----:R-:W-:-:S05]  /*5220*/  PRMT R3, R157, 0x8880, RZ ;  /* 0x000088809d037816 */ /* 0x002fca00000000ff */
[----:B------:R-:W-:-:S07]  /*5230*/  IMAD R12, R3, R156, RZ ;  /* 0x0000009c030c7224 */ /* 0x000fce00078e02ff */
.L_x_203:
[----:B------:R-:W-:Y:S05]  /*5240*/  BSYNC B1 ;  /* 0x0000000000017941 */ /* 0x000fea0003800000 */
.L_x_202:
[----:B-1----:R-:W-:Y:S01]  /*5250*/  @!P5 IMAD R3, R108, R155, R12 ;  /* 0x0000009b6c03d224 */ /* 0x002fe200078e020c */
[----:B------:R-:W-:Y:S04]  /*5260*/  BSSY B1, `(.L_x_204) ;  /* 0x0000006000017945 */ /* 0x000fe80003800000 */
[----:B------:R1:W-:Y:S01]  /*5270*/  @!P5 STG.E.U8 desc[UR36][R4.64+0xa8], R3 ;  /* 0x0000a8030400d986 */ /* 0x0003e2000c101124 */
[----:B------:R-:W-:Y:S05]  /*5280*/  @P2 BRA `(.L_x_205) ;  /* 0x00000000000c2947 */ /* 0x000fea0003800000 */
[----:B--2---:R-:W1:Y:S02]  /*5290*/  LDG.E.U8 R157, desc[UR36][R8.64+0xa9] ;  /* 0x0000a924089d7981 */ /* 0x004e64000c1e1100 */
[----:B-1----:R-:W-:-:S05]  /*52a0*/  PRMT R3, R157, 0x8880, RZ ;  /* 0x000088809d037816 */ /* 0x002fca00000000ff */
[----:B------:R-:W-:-:S07]  /*52b0*/  IMAD R12, R3, R156, RZ ;  /* 0x0000009c030c7224 */ /* 0x000fce00078e02ff */
.L_x_205:
[----:B------:R-:W-:Y:S05]  /*52c0*/  BSYNC B1 ;  /* 0x0000000000017941 */ /* 0x000fea0003800000 */
.L_x_204:
        /* <DEDUP_REMOVED lines=11> */
.L_x_207:
[----:B------:R-:W-:Y:S05]  /*5380*/  BSYNC B1 ;  /* 0x0000000000017941 */ /* 0x000fea0003800000 */
.L_x_206:
[----:B-1----:R-:W-:Y:S01]  /*5390*/  @!P4 IMAD R3, R110, R155, R12 ;  /* 0x0000009b6e03c224 */ /* 0x002fe200078e020c */
[----:B------:R-:W-:Y:S04]  /*53a0*/  BSSY B1, `(.L_x_208) ;  /* 0x0000006000017945 */ /* 0x000fe80003800000 */
[----:B------:R1:W-:Y:S01]  /*53b0*/  @!P4 STG.E.U8 desc[UR36][R6.64+0xa8], R3 ;  /* 0x0000a8030600c986 */ /* 0x0003e2000c101124 */
[----:B------:R-:W-:Y:S05]  /*53c0*/  @P3 BRA `(.L_x_209) ;  /* 0x00000000000c3947 */ /* 0x000fea0003800000 */
[----:B--2---:R-:W1:Y:S02]  /*53d0*/  LDG.E.U8 R157, desc[UR36][R10.64+0xa9] ;  /* 0x0000a9240a9d7981 */ /* 0x004e64000c1e1100 */
[----:B-1----:R-:W-:-:S05]  /*53e0*/  PRMT R3, R157, 0x8880, RZ ;  /* 0x000088809d037816 */ /* 0x002fca00000000ff */
[----:B------:R-:W-:-:S07]  /*53f0*/  IMAD R12, R3, R156, RZ ;  /* 0x0000009c030c7224 */ /* 0x000fce00078e02ff */
.L_x_209:
[----:B------:R-:W-:Y:S05]  /*5400*/  BSYNC B1 ;  /* 0x0000000000017941 */ /* 0x000fea0003800000 */
.L_x_208:
[----:B------:R-:W-:Y:S01]  /*5410*/  @!P3 IMAD R111, R111, R155, R12 ;  /* 0x0000009b6f6fb224 */ /* 0x000fe200078e020c */
[----:B------:R-:W-:Y:S04]  /*5420*/  BSSY B1, `(.L_x_210) ;  /* 0x0000006000017945 */ /* 0x000fe80003800000 */
[----:B------:R0:W-:Y:S01]  /*5430*/  @!P3 STG.E.U8 desc[UR36][R6.64+0xa9], R111 ;  /* 0x0000a96f0600b986 */ /* 0x0001e2000c101124 */
[----:B------:R-:W-:Y:S05]  /*5440*/  @P5 BRA `(.L_x_211) ;  /* 0x00000000000c5947 */ /* 0x000fea0003800000 */
[----:B--2---:R-:W1:Y:S02]  /*5450*/  LDG.E.U8 R157, desc[UR36][R8.64+0xb0] ;  /* 0x0000b024089d7981 */ /* 0x004e64000c1e1100 */
[----:B-1----:R-:W-:-:S05]  /*5460*/  PRMT R3, R157, 0x8880, RZ ;  /* 0x000088809d037816 */ /* 0x002fca00000000ff */
[----:B------:R-:W-:-:S07]  /*5470*/  IMAD R12, R3, R156, RZ ;  /* 0x0000009c030c7224 */ /* 0x000fce00078e02ff */
.L_x_211:
[----:B------:R-:W-:Y:S05]  /*5480*/  BSYNC B1 ;  /* 0x0000000000017941 */ /* 0x000fea0003800000 */
.L_x_210:
[----:B-1----:R-:W-:Y:S01]  /*5490*/  @!P5 IMAD R3, R112, R155, R12 ;  /* 0x0000009b7003d224 */ /* 0x002fe200078e020c */
[----:B------:R-:W-:Y:S04]  /*54a0*/  BSSY B1, `(.L_x_212) ;  /* 0x0000006000017945 */ /* 0x000fe80003800000 */
[----:B------:R1:W-:Y:S01]  /*54b0*/  @!P5 STG.E.U8 desc[UR36][R4.64+0xb0], R3 ;  /* 0x0000b0030400d986 */ /* 0x0003e2000c101124 */
[----:B------:R-:W-:Y:S05]  /*54c0*/  @P2 BRA `(.L_x_213) ;  /* 0x00000000000c2947 */ /* 0x000fea0003800000 */
[----:B--2---:R-:W1:Y:S02]  /*54d0*/  LDG.E.U8 R157, desc[UR36][R8.64+0xb1] ;  /* 0x0000b124089d7981 */ /* 0x004e64000c1e1100 */
[----:B-1----:R-:W-:-:S05]  /*54e0*/  PRMT R3, R157, 0x8880, RZ ;  /* 0x000088809d037816 */ /* 0x002fca00000000ff */
[----:B------:R-:W-:-:S07]  /*54f0*/  IMAD R12, R3, R156, RZ ;  /* 0x0000009c030c7224 */ /* 0x000fce00078e02ff */
.L_x_213:
[----:B------:R-:W-:Y:S05]  /*5500*/  BSYNC B1 ;  /* 0x0000000000017941 */ /* 0x000fea0003800000 */
.L_x_212:
        /* <DEDUP_REMOVED lines=11> */
.L_x_215:
[----:B------:R-:W-:Y:S05]  /*55c0*/  BSYNC B1 ;  /* 0x0000000000017941 */ /* 0x000fea0003800000 */
.L_x_214:
[----:B-1----:R-:W-:Y:S01]  /*55d0*/  @!P4 IMAD R3, R114, R155, R12 ;  /* 0x0000009b7203c224 */ /* 0x002fe200078e020c */
[----:B------:R-:W-:Y:S04]  /*55e0*/  BSSY B1, `(.L_x_216) ;  /* 0x0000006000017945 */ /* 0x000fe80003800000 */
[----:B------:R1:W-:Y:S01]  /*55f0*/  @!P4 STG.E.U8 desc[UR36][R6.64+0xb0], R3 ;  /* 0x0000b0030600c986 */ /* 0x0003e2000c101124 */
[----:B------:R-:W-:Y:S05]  /*5600*/  @P3 BRA `(.L_x_217) ;  /* 0x00000000000c3947 */ /* 0x000fea0003800000 */
[----:B--2---:R-:W1:Y:S02]  /*5610*/  LDG.E.U8 R157, desc[UR36][R10.64+0xb1] ;  /* 0x0000b1240a9d7981 */ /* 0x004e64000c1e1100 */
[----:B-1----:R-:W-:-:S05]  /*5620*/  PRMT R3, R157, 0x8880, RZ ;  /* 0x000088809d037816 */ /* 0x002fca00000000ff */
[----:B------:R-:W-:-:S07]  /*5630*/  IMAD R12, R3, R156, RZ ;  /* 0x0000009c030c7224 */ /* 0x000fce00078e02ff */
.L_x_217:
[----:B------:R-:W-:Y:S05]  /*5640*/  BSYNC B1 ;  /* 0x0000000000017941 */ /* 0x000fea0003800000 */
.L_x_216:
[----:B------:R-:W-:Y:S01]  /*5650*/  @!P3 IMAD R115, R115, R155, R12 ;  /* 0x0000009b7373b224 */ /* 0x000fe200078e020c */
[----:B------:R-:W-:Y:S04]  /*5660*/  BSSY B1, `(.L_x_218) ;  /* 0x0000006000017945 */ /* 0x000fe80003800000 */
[----:B------:R0:W-:Y:S01]  /*5670*/  @!P3 STG.E.U8 desc[UR36][R6.64+0xb1], R115 ;  /* 0x0000b1730600b986 */ /* 0x0001e2000c101124 */
[----:B------:R-:W-:Y:S05]  /*5680*/  @P5 BRA `(.L_x_219) ;  /* 0x00000000000c5947 */ /* 0x000fea0003800000 */
[----:B--2---:R-:W1:Y:S02]  /*5690*/  LDG.E.U8 R157, desc[UR36][R8.64+0xb8] ;  /* 0x0000b824089d7981 */ /* 0x004e64000c1e1100 */
[----:B-1----:R-:W-:-:S05]  /*56a0*/  PRMT R3, R157, 0x8880, RZ ;  /* 0x000088809d037816 */ /* 0x002fca00000000ff */
[----:B------:R-:W-:-:S07]  /*56b0*/  IMAD R12, R3, R156, RZ ;  /* 0x0000009c030c7224 */ /* 0x000fce00078e02ff */
.L_x_219:
[----:B------:R-:W-:Y:S05]  /*56c0*/  BSYNC B1 ;  /* 0x0000000000017941 */ /* 0x000fea0003800000 */
.L_x_218:
[----:B-1----:R-:W-:Y:S01]  /*56d0*/  @!P5 IMAD R3, R116, R155, R12 ;  /* 0x0000009b7403d224 */ /* 0x002fe200078e020c */
[----:B------:R-:W-:Y:S04]  /*56e0*/  BSSY B1, `(.L_x_220) ;  /* 0x0000006000017945 */ /* 0x000fe80003800000 */
[----:B------:R1:W-:Y:S01]  /*56f0*/  @!P5 STG.E.U8 desc[UR36][R4.64+0xb8], R3 ;  /* 0x0000b8030400d986 */ /* 0x0003e2000c101124 */
[----:B------:R-:W-:Y:S05]  /*5700*/  @P2 BRA `(.L_x_221) ;  /* 0x00000000000c2947 */ /* 0x000fea0003800000 */
[----:B--2---:R-:W1:Y:S02]  /*5710*/  LDG.E.U8 R157, desc[UR36][R8.64+0xb9] ;  /* 0x0000b924089d7981 */ /* 0x004e64000c1e1100 */
[----:B-1----:R-:W-:-:S05]  /*5720*/  PRMT R3, R157, 0x8880, RZ ;  /* 0x000088809d037816 */ /* 0x002fca00000000ff */
[----:B------:R-:W-:-:S07]  /*5730*/  IMAD R12, R3, R156, RZ ;  /* 0x0000009c030c7224 */ /* 0x000fce00078e02ff */
.L_x_221:
[----:B------:R-:W-:Y:S05]  /*5740*/  BSYNC B1 ;  /* 0x0000000000017941 */ /* 0x000fea0003800000 */
.L_x_220:
        /* <DEDUP_REMOVED lines=11> */
.L_x_223:
[----:B------:R-:W-:Y:S05]  /*5800*/  BSYNC B1 ;  /* 0x0000000000017941 */ /* 0x000fea0003800000 */
.L_x_222:
[----:B-1----:R-:W-:Y:S01]  /*5810*/  @!P4 IMAD R3, R118, R155, R12 ;  /* 0x0000009b7603c224 */ /* 0x002fe200078e020c */
[----:B------:R-:W-:Y:S04]  /*5820*/  BSSY B1, `(.L_x_224) ;  /* 0x0000006000017945 */ /* 0x000fe80003800000 */
[----:B------:R1:W-:Y:S01]  /*5830*/  @!P4 STG.E.U8 desc[UR36][R6.64+0xb8], R3 ;  /* 0x0000b8030600c986 */ /* 0x0003e2000c101124 */
[----:B------:R-:W-:Y:S05]  /*5840*/  @P3 BRA `(.L_x_225) ;  /* 0x00000000000c3947 */ /* 0x000fea0003800000 */
[----:B--2---:R-:W1:Y:S02]  /*5850*/  LDG.E.U8 R157, desc[UR36][R10.64+0xb9] ;  /* 0x0000b9240a9d7981 */ /* 0x004e64000c1e1100 */
[----:B-1----:R-:W-:-:S05]  /*5860*/  PRMT R3, R157, 0x8880, RZ ;  /* 0x000088809d037816 */ /* 0x002fca00000000ff */
[----:B------:R-:W-:-:S07]  /*5870*/  IMAD R12, R3, R156, RZ ;  /* 0x0000009c030c7224 */ /* 0x000fce00078e02ff */
.L_x_225:
[----:B------:R-:W-:Y:S05]  /*5880*/  BSYNC B1 ;  /* 0x0000000000017941 */ /* 0x000fea0003800000 */
.L_x_224:
[----:B------:R-:W-:Y:S01]  /*5890*/  @!P3 IMAD R119, R119, R155, R12 ;  /* 0x0000009b7777b224 */ /* 0x000fe200078e020c */
[----:B------:R-:W-:Y:S04]  /*58a0*/  BSSY B1, `(.L_x_226) ;  /* 0x0000006000017945 */ /* 0x000fe80003800000 */
[----:B------:R0:W-:Y:S01]  /*58b0*/  @!P3 STG.E.U8 desc[UR36][R6.64+0xb9], R119 ;  /* 0x0000b9770600b986 */ /* 0x0001e2000c101124 */
[----:B------:R-:W-:Y:S05]  /*58c0*/  @P5 BRA `(.L_x_227) ;  /* 0x00000000000c5947 */ /* 0x000fea0003800000 */
[----:B--2---:R-:W1:Y:S02]  /*58d0*/  LDG.E.U8 R157, desc[UR36][R8.64+0xc0] ;  /* 0x0000c024089d7981 */ /* 0x004e64000c1e1100 */
[----:B-1----:R-:W-:-:S05]  /*58e0*/  PRMT R3, R157, 0x8880, RZ ;  /* 0x000088809d037816 */ /* 0x002fca00000000ff */
[----:B------:R-:W-:-:S07]  /*58f0*/  IMAD R12, R3, R156, RZ ;  /* 0x0000009c030c7224 */ /* 0x000fce00078e02ff */
.L_x_227:
[----:B------:R-:W-:Y:S05]  /*5900*/  BSYNC B1 ;  /* 0x0000000000017941 */ /* 0x000fea0003800000 */
.L_x_226:
[----:B-1----:R-:W-:Y:S01]  /*5910*/  @!P5 IMAD R3, R120, R155, R12 ;  /* 0x0000009b7803d224 */ /* 0x002fe200078e020c */
[----:B------:R-:W-:Y:S04]  /*5920*/  BSSY B1, `(.L_x_228) ;  /* 0x0000006000017945 */ /* 0x000fe80003800000 */
[----:B------:R1:W-:Y:S01]  /*5930*/  @!P5 STG.E.U8 desc[UR36][R4.64+0xc0], R3 ;  /* 0x0000c0030400d986 */ /* 0x0003e2000c101124 */
[----:B------:R-:W-:Y:S05]  /*5940*/  @P2 BRA `(.L_x_229) ;  /* 0x00000000000c2947 */ /* 0x000fea0003800000 */
[----:B--2---:R-:W1:Y:S02]  /*5950*/  LDG.E.U8 R157, desc[UR36][R8.64+0xc1] ;  /* 0x0000c124089d7981 */ /* 0x004e64000c1e1100 */
[----:B-1----:R-:W-:-:S05]  /*5960*/  PRMT R3, R157, 0x8880, RZ ;  /* 0x000088809d037816 */ /* 0x002fca00000000ff */
[----:B------:R-:W-:-:S07]  /*5970*/  IMAD R12, R3, R156, RZ ;  /* 0x0000009c030c7224 */ /* 0x000fce00078e02ff */
.L_x_229:
[----:B------:R-:W-:Y:S05]  /*5980*/  BSYNC B1 ;  /* 0x0000000000017941 */ /* 0x000fea0003800000 */
.L_x_228:
        /* <DEDUP_REMOVED lines=11> */
.L_x_231:
[----:B------:R-:W-:Y:S05]  /*5a40*/  BSYNC B1 ;  /* 0x0000000000017941 */ /* 0x000fea0003800000 */
.L_x_230:
[----:B-1----:R-:W-:Y:S01]  /*5a50*/  @!P4 IMAD R3, R122, R155, R12 ;  /* 0x0000009b7a03c224 */ /* 0x002fe200078e020c */
[----:B------:R-:W-:Y:S04]  /*5a60*/  BSSY B1, `(.L_x_232) ;  /* 0x0000006000017945 */ /* 0x000fe80003800000 */
[----:B------:R1:W-:Y:S01]  /*5a70*/  @!P4 STG.E.U8 desc[UR36][R6.64+0xc0], R3 ;  /* 0x0000c0030600c986 */ /* 0x0003e2000c101124 */
[----:B------:R-:W-:Y:S05]  /*5a80*/  @P3 BRA `(.L_x_233) ;  /* 0x00000000000c3947 */ /* 0x000fea0003800000 */
[----:B--2---:R-:W1:Y:S02]  /*5a90*/  LDG.E.U8 R157, desc[UR36][R10.64+0xc1] ;  /* 0x0000c1240a9d7981 */ /* 0x004e64000c1e1100 */
[----:B-1----:R-:W-:-:S05]  /*5aa0*/  PRMT R3, R157, 0x8880, RZ ;  /* 0x000088809d037816 */ /* 0x002fca00000000ff */
[----:B------:R-:W-:-:S07]  /*5ab0*/  IMAD R12, R3, R156, RZ ;  /* 0x0000009c030c7224 */ /* 0x000fce00078e02ff */
.L_x_233:
[----:B------:R-:W-:Y:S05]  /*5ac0*/  BSYNC B1 ;  /* 0x0000000000017941 */ /* 0x000fea0003800000 */
.L_x_232:
[----:B------:R-:W-:Y:S01]  /*5ad0*/  @!P3 IMAD R123, R123, R155, R12 ;  /* 0x0000009b7b7bb224 */ /* 0x000fe200078e020c */
[----:B------:R-:W-:Y:S04]  /*5ae0*/  BSSY B1, `(.L_x_234) ;  /* 0x0000006000017945 */ /* 0x000fe80003800000 */
[----:B------:R0:W-:Y:S01]  /*5af0*/  @!P3 STG.E.U8 desc[UR36][R6.64+0xc1], R123 ;  /* 0x0000c17b0600b986 */ /* 0x0001e2000c101124 */
[----:B------:R-:W-:Y:S05]  /*5b00*/  @P5 BRA `(.L_x_235) ;  /* 0x00000000000c5947 */ /* 0x000fea0003800000 */
[----:B--2---:R-:W1:Y:S02]  /*5b10*/  LDG.E.U8 R157, desc[UR36][R8.64+0xc8] ;  /* 0x0000c824089d7981 */ /* 0x004e64000c1e1100 */
[----:B-1----:R-:W-:-:S05]  /*5b20*/  PRMT R3, R157, 0x8880, RZ ;  /* 0x000088809d037816 */ /* 0x002fca00000000ff */
[----:B------:R-:W-:-:S07]  /*5b30*/  IMAD R12, R3, R156, RZ ;  /* 0x0000009c030c7224 */ /* 0x000fce00078e02ff */
.L_x_235:
[----:B------:R-:W-:Y:S05]  /*5b40*/  BSYNC B1 ;  /* 0x0000000000017941 */ /* 0x000fea0003800000 */
.L_x_234:
[----:B-1----:R-:W-:Y:S01]  /*5b50*/  @!P5 IMAD R3, R124, R155, R12 ;  /* 0x0000009b7c03d224 */ /* 0x002fe200078e020c */
[----:B------:R-:W-:Y:S04]  /*5b60*/  BSSY B1, `(.L_x_236) ;  /* 0x0000006000017945 */ /* 0x000fe80003800000 */
[----:B------:R1:W-:Y:S01]  /*5b70*/  @!P5 STG.E.U8 desc[UR36][R4.64+0xc8], R3 ;  /* 0x0000c8030400d986 */ /* 0x0003e2000c101124 */
[----:B------:R-:W-:Y:S05]  /*5b80*/  @P2 BRA `(.L_x_237) ;  /* 0x00000000000c2947 */ /* 0x000fea0003800000 */
[----:B--2---:R-:W1:Y:S02]  /*5b90*/  LDG.E.U8 R157, desc[UR36][R8.64+0xc9] ;  /* 0x0000c924089d7981 */ /* 0x004e64000c1e1100 */
[----:B-1----:R-:W-:-:S05]  /*5ba0*/  PRMT R3, R157, 0x8880, RZ ;  /* 0x000088809d037816 */ /* 0x002fca00000000ff */
[----:B------:R-:W-:-:S07]  /*5bb0*/  IMAD R12, R3, R156, RZ ;  /* 0x0000009c030c7224 */ /* 0x000fce00078e02ff */
.L_x_237:
[----:B------:R-:W-:Y:S05]  /*5bc0*/  BSYNC B1 ;  /* 0x0000000000017941 */ /* 0x000fea0003800000 */
.L_x_236:
        /* <DEDUP_REMOVED lines=11> */
.L_x_239:
[----:B------:R-:W-:Y:S05]  /*5c80*/  BSYNC B1 ;  /* 0x0000000000017941 */ /* 0x000fea0003800000 */
.L_x_238:
[----:B-1----:R-:W-:Y:S01]  /*5c90*/  @!P4 IMAD R3, R126, R155, R12 ;  /* 0x0000009b7e03c224 */ /* 0x002fe200078e020c */
[----:B------:R-:W-:Y:S04]  /*5ca0*/  BSSY B1, `(.L_x_240) ;  /* 0x0000006000017945 */ /* 0x000fe80003800000 */
[----:B------:R1:W-:Y:S01]  /*5cb0*/  @!P4 STG.E.U8 desc[UR36][R6.64+0xc8], R3 ;  /* 0x0000c8030600c986 */ /* 0x0003e2000c101124 */
[----:B------:R-:W-:Y:S05]  /*5cc0*/  @P3 BRA `(.L_x_241) ;  /* 0x00000000000c3947 */ /* 0x000fea0003800000 */
[----:B--2---:R-:W1:Y:S02]  /*5cd0*/  LDG.E.U8 R157, desc[UR36][R10.64+0xc9] ;  /* 0x0000c9240a9d7981 */ /* 0x004e64000c1e1100 */
[----:B-1----:R-:W-:-:S05]  /*5ce0*/  PRMT R3, R157, 0x8880, RZ ;  /* 0x000088809d037816 */ /* 0x002fca00000000ff */
[----:B------:R-:W-:-:S07]  /*5cf0*/  IMAD R12, R3, R156, RZ ;  /* 0x0000009c030c7224 */ /* 0x000fce00078e02ff */
.L_x_241:
[----:B------:R-:W-:Y:S05]  /*5d00*/  BSYNC B1 ;  /* 0x0000000000017941 */ /* 0x000fea0003800000 */
.L_x_240:
[----:B------:R-:W-:Y:S01]  /*5d10*/  @!P3 IMAD R127, R127, R155, R12 ;  /* 0x0000009b7f7fb224 */ /* 0x000fe200078e020c */
[----:B------:R-:W-:Y:S04]  /*5d20*/  BSSY B1, `(.L_x_242) ;  /* 0x0000006000017945 */ /* 0x000fe80003800000 */
[----:B------:R0:W-:Y:S01]  /*5d30*/  @!P3 STG.E.U8 desc[UR36][R6.64+0xc9], R127 ;  /* 0x0000c97f0600b986 */ /* 0x0001e2000c101124 */
[----:B------:R-:W-:Y:S05]  /*5d40*/  @P5 BRA `(.L_x_243) ;  /* 0x00000000000c5947 */ /* 0x000fea0003800000 */
[----:B--2---:R-:W1:Y:S02]  /*5d50*/  LDG.E.U8 R157, desc[UR36][R8.64+0xd0] ;  /* 0x0000d024089d7981 */ /* 0x004e64000c1e1100 */
[----:B-1----:R-:W-:-:S05]  /*5d60*/  PRMT R3, R157, 0x8880, RZ ;  /* 0x000088809d037816 */ /* 0x002fca00000000ff */
[----:B------:R-:W-:-:S07]  /*5d70*/  IMAD R12, R3, R156, RZ ;  /* 0x0000009c030c7224 */ /* 0x000fce00078e02ff */
.L_x_243:
[----:B------:R-:W-:Y:S05]  /*5d80*/  BSYNC B1 ;  /* 0x0000000000017941 */ /* 0x000fea0003800000 */
.L_x_242:
[----:B-1----:R-:W-:Y:S01]  /*5d90*/  @!P5 IMAD R3, R128, R155, R12 ;  /* 0x0000009b8003d224 */ /* 0x002fe200078e020c */
[----:B------:R-:W-:Y:S04]  /*5da0*/  BSSY B1, `(.L_x_244) ;  /* 0x0000006000017945 */ /* 0x000fe80003800000 */
[----:B------:R1:W-:Y:S01]  /*5db0*/  @!P5 STG.E.U8 desc[UR36][R4.64+0xd0], R3 ;  /* 0x0000d0030400d986 */ /* 0x0003e2000c101124 */
[----:B------:R-:W-:Y:S05]  /*5dc0*/  @P2 BRA `(.L_x_245) ;  /* 0x00000000000c2947 */ /* 0x000fea0003800000 */
[----:B--2---:R-:W1:Y:S02]  /*5dd0*/  LDG.E.U8 R157, desc[UR36][R8.64+0xd1] ;  /* 0x0000d124089d7981 */ /* 0x004e64000c1e1100 */
[----:B-1----:R-:W-:-:S05]  /*5de0*/  PRMT R3, R157, 0x8880, RZ ;  /* 0x000088809d037816 */ /* 0x002fca00000000ff */
[----:B------:R-:W-:-:S07]  /*5df0*/  IMAD R12, R3, R156, RZ ;  /* 0x0000009c030c7224 */ /* 0x000fce00078e02ff */
.L_x_245:
[----:B------:R-:W-:Y:S05]  /*5e00*/  BSYNC B1 ;  /* 0x0000000000017941 */ /* 0x000fea0003800000 */
.L_x_244:
        /* <DEDUP_REMOVED lines=11> */
.L_x_247:
[----:B------:R-:W-:Y:S05]  /*5ec0*/  BSYNC B1 ;  /* 0x0000000000017941 */ /* 0x000fea0003800000 */
.L_x_246:
[----:B-1----:R-:W-:Y:S01]  /*5ed0*/  @!P4 IMAD R3, R130, R155, R12 ;  /* 0x0000009b8203c224 */ /* 0x002fe200078e020c */
[----:B------:R-:W-:Y:S04]  /*5ee0*/  BSSY B1, `(.L_x_248) ;  /* 0x0000006000017945 */ /* 0x000fe80003800000 */
[----:B------:R1:W-:Y:S01]  /*5ef0*/  @!P4 STG.E.U8 desc[UR36][R6.64+0xd0], R3 ;  /* 0x0000d0030600c986 */ /* 0x0003e2000c101124 */
[----:B------:R-:W-:Y:S05]  /*5f00*/  @P3 BRA `(.L_x_249) ;  /* 0x00000000000c3947 */ /* 0x000fea0003800000 */
[----:B--2---:R-:W1:Y:S02]  /*5f10*/  LDG.E.U8 R157, desc[UR36][R10.64+0xd1] ;  /* 0x0000d1240a9d7981 */ /* 0x004e64000c1e1100 */
[----:B-1----:R-:W-:-:S05]  /*5f20*/  PRMT R3, R157, 0x8880, RZ ;  /* 0x000088809d037816 */ /* 0x002fca00000000ff */
[----:B------:R-:W-:-:S07]  /*5f30*/  IMAD R12, R3, R156, RZ ;  /* 0x0000009c030c7224 */ /* 0x000fce00078e02ff */
.L_x_249:
[----:B------:R-:W-:Y:S05]  /*5f40*/  BSYNC B1 ;  /* 0x0000000000017941 */ /* 0x000fea0003800000 */
.L_x_248:
[----:B------:R-:W-:Y:S01]  /*5f50*/  @!P3 IMAD R131, R131, R155, R12 ;  /* 0x0000009b8383b224 */ /* 0x000fe200078e020c */
[----:B------:R-:W-:Y:S04]  /*5f60*/  BSSY B1, `(.L_x_250) ;  /* 0x0000006000017945 */ /* 0x000fe80003800000 */
[----:B------:R0:W-:Y:S01]  /*5f70*/  @!P3 STG.E.U8 desc[UR36][R6.64+0xd1], R131 ;  /* 0x0000d1830600b986 */ /* 0x0001e2000c101124 */
[----:B------:R-:W-:Y:S05]  /*5f80*/  @P5 BRA `(.L_x_251) ;  /* 0x00000000000c5947 */ /* 0x000fea0003800000 */
[----:B--2---:R-:W1:Y:S02]  /*5f90*/  LDG.E.U8 R157, desc[UR36][R8.64+0xd8] ;  /* 0x0000d824089d7981 */ /* 0x004e64000c1e1100 */
[----:B-1----:R-:W-:-:S05]  /*5fa0*/  PRMT R3, R157, 0x8880, RZ ;  /* 0x000088809d037816 */ /* 0x002fca00000000ff */
[----:B------:R-:W-:-:S07]  /*5fb0*/  IMAD R12, R3, R156, RZ ;  /* 0x0000009c030c7224 */ /* 0x000fce00078e02ff */
.L_x_251:
[----:B------:R-:W-:Y:S05]  /*5fc0*/  BSYNC B1 ;  /* 0x0000000000017941 */ /* 0x000fea0003800000 */
.L_x_250:
[----:B-1----:R-:W-:Y:S01]  /*5fd0*/  @!P5 IMAD R3, R132, R155, R12 ;  /* 0x0000009b8403d224 */ /* 0x002fe200078e020c */
[----:B------:R-:W-:Y:S04]  /*5fe0*/  BSSY B1, `(.L_x_252) ;  /* 0x0000006000017945 */ /* 0x000fe80003800000 */
[----:B------:R1:W-:Y:S01]  /*5ff0*/  @!P5 STG.E.U8 desc[UR36][R4.64+0xd8], R3 ;  /* 0x0000d8030400d986 */ /* 0x0003e2000c101124 */
[----:B------:R-:W-:Y:S05]  /*6000*/  @P2 BRA `(.L_x_253) ;  /* 0x00000000000c2947 */ /* 0x000fea0003800000 */
[----:B--2---:R-:W1:Y:S02]  /*6010*/  LDG.E.U8 R157, desc[UR36][R8.64+0xd9] ;  /* 0x0000d924089d7981 */ /* 0x004e64000c1e1100 */
[----:B-1----:R-:W-:-:S05]  /*6020*/  PRMT R3, R157, 0x8880, RZ ;  /* 0x000088809d037816 */ /* 0x002fca00000000ff */
[----:B------:R-:W-:-:S07]  /*6030*/  IMAD R12, R3, R156, RZ ;  /* 0x0000009c030c7224 */ /* 0x000fce00078e02ff */
.L_x_253:
[----:B------:R-:W-:Y:S05]  /*6040*/  BSYNC B1 ;  /* 0x0000000000017941 */ /* 0x000fea0003800000 */
.L_x_252:
        /* <DEDUP_REMOVED lines=11> */
.L_x_255:
[----:B------:R-:W-:Y:S05]  /*6100*/  BSYNC B1 ;  /* 0x0000000000017941 */ /* 0x000fea0003800000 */
.L_x_254:
[----:B-1----:R-:W-:Y:S01]  /*6110*/  @!P4 IMAD R3, R134, R155, R12 ;  /* 0x0000009b8603c224 */ /* 0x002fe200078e020c */
[----:B------:R-:W-:Y:S04]  /*6120*/  BSSY B1, `(.L_x_256) ;  /* 0x0000006000017945 */ /* 0x000fe80003800000 */
[----:B------:R1:W-:Y:S01]  /*6130*/  @!P4 STG.E.U8 desc[UR36][R6.64+0xd8], R3 ;  /* 0x0000d8030600c986 */ /* 0x0003e2000c101124 */
[----:B------:R-:W-:Y:S05]  /*6140*/  @P3 BRA `(.L_x_257) ;  /* 0x00000000000c3947 */ /* 0x000fea0003800000 */
[----:B--2---:R-:W1:Y:S02]  /*6150*/  LDG.E.U8 R157, desc[UR36][R10.64+0xd9] ;  /* 0x0000d9240a9d7981 */ /* 0x004e64000c1e1100 */
[----:B-1----:R-:W-:-:S05]  /*6160*/  PRMT R3, R157, 0x8880, RZ ;  /* 0x000088809d037816 */ /* 0x002fca00000000ff */
[----:B------:R-:W-:-:S07]  /*6170*/  IMAD R12, R3, R156, RZ ;  /* 0x0000009c030c7224 */ /* 0x000fce00078e02ff */
.L_x_257:
[----:B------:R-:W-:Y:S05]  /*6180*/  BSYNC B1 ;  /* 0x0000000000017941 */ /* 0x000fea0003800000 */
.L_x_256:
[----:B------:R-:W-:Y:S01]  /*6190*/  @!P3 IMAD R135, R135, R155, R12 ;  /* 0x0000009b8787b224 */ /* 0x000fe200078e020c */
[----:B------:R-:W-:Y:S04]  /*61a0*/  BSSY B1, `(.L_x_258) ;  /* 0x0000006000017945 */ /* 0x000fe80003800000 */
[----:B------:R0:W-:Y:S01]  /*61b0*/  @!P3 STG.E.U8 desc[UR36][R6.64+0xd9], R135 ;  /* 0x0000d9870600b986 */ /* 0x0001e2000c101124 */
[----:B------:R-:W-:Y:S05]  /*61c0*/  @P5 BRA `(.L_x_259) ;  /* 0x00000000000c5947 */ /* 0x000fea0003800000 */
[----:B--2---:R-:W1:Y:S02]  /*61d0*/  LDG.E.U8 R157, desc[UR36][R8.64+0xe0] ;  /* 0x0000e024089d7981 */ /* 0x004e64000c1e1100 */
[----:B-1----:R-:W-:-:S05]  /*61e0*/  PRMT R3, R157, 0x8880, RZ ;  /* 0x000088809d037816 */ /* 0x002fca00000000ff */
[----:B------:R-:W-:-:S07]  /*61f0*/  IMAD R12, R3, R156, RZ ;  /* 0x0000009c030c7224 */ /* 0x000fce00078e02ff */
.L_x_259:
[----:B------:R-:W-:Y:S05]  /*6200*/  BSYNC B1 ;  /* 0x0000000000017941 */ /* 0x000fea0003800000 */
.L_x_258:
[----:B-1----:R-:W-:Y:S01]  /*6210*/  @!P5 IMAD R3, R136, R155, R12 ;  /* 0x0000009b8803d224 */ /* 0x002fe200078e020c */
[----:B------:R-:W-:Y:S04]  /*6220*/  BSSY B1, `(.L_x_260) ;  /* 0x0000006000017945 */ /* 0x000fe80003800000 */
[----:B------:R1:W-:Y:S01]  /*6230*/  @!P5 STG.E.U8 desc[UR36][R4.64+0xe0], R3 ;  /* 0x0000e0030400d986 */ /* 0x0003e2000c101124 */
[----:B------:R-:W-:Y:S05]  /*6240*/  @P2 BRA `(.L_x_261) ;  /* 0x00000000000c2947 */ /* 0x000fea0003800000 */
[----:B--2---:R-:W1:Y:S02]  /*6250*/  LDG.E.U8 R157, desc[UR36][R8.64+0xe1] ;  /* 0x0000e124089d7981 */ /* 0x004e64000c1e1100 */
[----:B-1----:R-:W-:-:S05]  /*6260*/  PRMT R3, R157, 0x8880, RZ ;  /* 0x000088809d037816 */ /* 0x002fca00000000ff */
[----:B------:R-:W-:-:S07]  /*6270*/  IMAD R12, R3, R156, RZ ;  /* 0x0000009c030c7224 */ /* 0x000fce00078e02ff */
.L_x_261:
[----:B------:R-:W-:Y:S05]  /*6280*/  BSYNC B1 ;  /* 0x0000000000017941 */ /* 0x000fea0003800000 */
.L_x_260:
        /* <DEDUP_REMOVED lines=11> */
.L_x_263:
[----:B------:R-:W-:Y:S05]  /*6340*/  BSYNC B1 ;  /* 0x0000000000017941 */ /* 0x000fea0003800000 */
.L_x_262:
[----:B-1----:R-:W-:Y:S01]  /*6350*/  @!P4 IMAD R3, R138, R155, R12 ;  /* 0x0000009b8a03c224 */ /* 0x002fe200078e020c */
[----:B------:R-:W-:Y:S04]  /*6360*/  BSSY B1, `(.L_x_264) ;  /* 0x0000006000017945 */ /* 0x000fe80003800000 */
[----:B------:R1:W-:Y:S01]  /*6370*/  @!P4 STG.E.U8 desc[UR36][R6.64+0xe0], R3 ;  /* 0x0000e0030600c986 */ /* 0x0003e2000c101124 */
[----:B------:R-:W-:Y:S05]  /*6380*/  @P3 BRA `(.L_x_265) ;  /* 0x00000000000c3947 */ /* 0x000fea0003800000 */
[----:B--2---:R-:W1:Y:S02]  /*6390*/  LDG.E.U8 R157, desc[UR36][R10.64+0xe1] ;  /* 0x0000e1240a9d7981 */ /* 0x004e64000c1e1100 */
[----:B-1----:R-:W-:-:S05]  /*63a0*/  PRMT R3, R157, 0x8880, RZ ;  /* 0x000088809d037816 */ /* 0x002fca00000000ff */
[----:B------:R-:W-:-:S07]  /*63b0*/  IMAD R12, R3, R156, RZ ;  /* 0x0000009c030c7224 */ /* 0x000fce00078e02ff */
.L_x_265:
[----:B------:R-:W-:Y:S05]  /*63c0*/  BSYNC B1 ;  /* 0x0000000000017941 */ /* 0x000fea0003800000 */
.L_x_264:
[----:B------:R-:W-:Y:S01]  /*63d0*/  @!P3 IMAD R139, R139, R155, R12 ;  /* 0x0000009b8b8bb224 */ /* 0x000fe200078e020c */
[----:B------:R-:W-:Y:S04]  /*63e0*/  BSSY B1, `(.L_x_266) ;  /* 0x0000006000017945 */ /* 0x000fe80003800000 */
[----:B------:R0:W-:Y:S01]  /*63f0*/  @!P3 STG.E.U8 desc[UR36][R6.64+0xe1], R139 ;  /* 0x0000e18b0600b986 */ /* 0x0001e2000c101124 */
[----:B------:R-:W-:Y:S05]  /*6400*/  @P5 BRA `(.L_x_267) ;  /* 0x00000000000c5947 */ /* 0x000fea0003800000 */
[----:B--2---:R-:W1:Y:S02]  /*6410*/  LDG.E.U8 R157, desc[UR36][R8.64+0xe8] ;  /* 0x0000e824089d7981 */ /* 0x004e64000c1e1100 */
[----:B-1----:R-:W-:-:S05]  /*6420*/  PRMT R3, R157, 0x8880, RZ ;  /* 0x000088809d037816 */ /* 0x002fca00000000ff */
[----:B------:R-:W-:-:S07]  /*6430*/  IMAD R12, R3, R156, RZ ;  /* 0x0000009c030c7224 */ /* 0x000fce00078e02ff */
.L_x_267:
[----:B------:R-:W-:Y:S05]  /*6440*/  BSYNC B1 ;  /* 0x0000000000017941 */ /* 0x000fea0003800000 */
.L_x_266:
[----:B-1----:R-:W-:Y:S01]  /*6450*/  @!P5 IMAD R3, R140, R155, R12 ;  /* 0x0000009b8c03d224 */ /* 0x002fe200078e020c */
[----:B------:R-:W-:Y:S04]  /*6460*/  BSSY B1, `(.L_x_268) ;  /* 0x0000006000017945 */ /* 0x000fe80003800000 */
[----:B------:R1:W-:Y:S01]  /*6470*/  @!P5 STG.E.U8 desc[UR36][R4.64+0xe8], R3 ;  /* 0x0000e8030400d986 */ /* 0x0003e2000c101124 */
[----:B------:R-:W-:Y:S05]  /*6480*/  @P2 BRA `(.L_x_269) ;  /* 0x00000000000c2947 */ /* 0x000fea0003800000 */
[----:B--2---:R-:W1:Y:S02]  /*6490*/  LDG.E.U8 R157, desc[UR36][R8.64+0xe9] ;  /* 0x0000e924089d7981 */ /* 0x004e64000c1e1100 */
[----:B-1----:R-:W-:-:S05]  /*64a0*/  PRMT R3, R157, 0x8880, RZ ;  /* 0x000088809d037816 */ /* 0x002fca00000000ff */
[----:B------:R-:W-:-:S07]  /*64b0*/  IMAD R12, R3, R156, RZ ;  /* 0x0000009c030c7224 */ /* 0x000fce00078e02ff */
.L_x_269:
[----:B------:R-:W-:Y:S05]  /*64c0*/  BSYNC B1 ;  /* 0x0000000000017941 */ /* 0x000fea0003800000 */
.L_x_268:
        /* <DEDUP_REMOVED lines=11> */
.L_x_271:
[----:B------:R-:W-:Y:S05]  /*6580*/  BSYNC B1 ;  /* 0x0000000000017941 */ /* 0x000fea0003800000 */
.L_x_270:
[----:B-1----:R-:W-:Y:S01]  /*6590*/  @!P4 IMAD R3, R142, R155, R12 ;  /* 0x0000009b8e03c224 */ /* 0x002fe200078e020c */
[----:B------:R-:W-:Y:S04]  /*65a0*/  BSSY B1, `(.L_x_272) ;  /* 0x0000006000017945 */ /* 0x000fe80003800000 */
[----:B------:R1:W-:Y:S01]  /*65b0*/  @!P4 STG.E.U8 desc[UR36][R6.64+0xe8], R3 ;  /* 0x0000e8030600c986 */ /* 0x0003e2000c101124 */
[----:B------:R-:W-:Y:S05]  /*65c0*/  @P3 BRA `(.L_x_273) ;  /* 0x00000000000c3947 */ /* 0x000fea0003800000 */
[----:B--2---:R-:W1:Y:S02]  /*65d0*/  LDG.E.U8 R157, desc[UR36][R10.64+0xe9] ;  /* 0x0000e9240a9d7981 */ /* 0x004e64000c1e1100 */
[----:B-1----:R-:W-:-:S05]  /*65e0*/  PRMT R3, R157, 0x8880, RZ ;  /* 0x000088809d037816 */ /* 0x002fca00000000ff */
[----:B------:R-:W-:-:S07]  /*65f0*/  IMAD R12, R3, R156, RZ ;  /* 0x0000009c030c7224 */ /* 0x000fce00078e02ff */
.L_x_273:
[----:B------:R-:W-:Y:S05]  /*6600*/  BSYNC B1 ;  /* 0x0000000000017941 */ /* 0x000fea0003800000 */
.L_x_272:
[----:B------:R-:W-:Y:S01]  /*6610*/  @!P3 IMAD R143, R143, R155, R12 ;  /* 0x0000009b8f8fb224 */ /* 0x000fe200078e020c */
[----:B------:R-:W-:Y:S04]  /*6620*/  BSSY B1, `(.L_x_274) ;  /* 0x0000006000017945 */ /* 0x000fe80003800000 */
[----:B------:R0:W-:Y:S01]  /*6630*/  @!P3 STG.E.U8 desc[UR36][R6.64+0xe9], R143 ;  /* 0x0000e98f0600b986 */ /* 0x0001e2000c101124 */
[----:B------:R-:W-:Y:S05]  /*6640*/  @P5 BRA `(.L_x_275) ;  /* 0x00000000000c5947 */ /* 0x000fea0003800000 */
[----:B--2---:R-:W1:Y:S02]  /*6650*/  LDG.E.U8 R157, desc[UR36][R8.64+0xf0] ;  /* 0x0000f024089d7981 */ /* 0x004e64000c1e1100 */
[----:B-1----:R-:W-:-:S05]  /*6660*/  PRMT R3, R157, 0x8880, RZ ;  /* 0x000088809d037816 */ /* 0x002fca00000000ff */
[----:B------:R-:W-:-:S07]  /*6670*/  IMAD R12, R3, R156, RZ ;  /* 0x0000009c030c7224 */ /* 0x000fce00078e02ff */
.L_x_275:
[----:B------:R-:W-:Y:S05]  /*6680*/  BSYNC B1 ;  /* 0x0000000000017941 */ /* 0x000fea0003800000 */
.L_x_274:
[----:B-1----:R-:W-:Y:S01]  /*6690*/  @!P5 IMAD R3, R144, R155, R12 ;  /* 0x0000009b9003d224 */ /* 0x002fe200078e020c */
[----:B------:R-:W-:Y:S04]  /*66a0*/  BSSY B1, `(.L_x_276) ;  /* 0x0000006000017945 */ /* 0x000fe80003800000 */
[----:B------:R1:W-:Y:S01]  /*66b0*/  @!P5 STG.E.U8 desc[UR36][R4.64+0xf0], R3 ;  /* 0x0000f0030400d986 */ /* 0x0003e2000c101124 */
[----:B------:R-:W-:Y:S05]  /*66c0*/  @P2 BRA `(.L_x_277) ;  /* 0x00000000000c2947 */ /* 0x000fea0003800000 */
[----:B--2---:R-:W1:Y:S02]  /*66d0*/  LDG.E.U8 R157, desc[UR36][R8.64+0xf1] ;  /* 0x0000f124089d7981 */ /* 0x004e64000c1e1100 */
[----:B-1----:R-:W-:-:S05]  /*66e0*/  PRMT R3, R157, 0x8880, RZ ;  /* 0x000088809d037816 */ /* 0x002fca00000000ff */
[----:B------:R-:W-:-:S07]  /*66f0*/  IMAD R12, R3, R156, RZ ;  /* 0x0000009c030c7224 */ /* 0x000fce00078e02ff */
.L_x_277:
[----:B------:R-:W-:Y:S05]  /*6700*/  BSYNC B1 ;  /* 0x0000000000017941 */ /* 0x000fea0003800000 */
.L_x_276:
[C---:B------:R-:W-:Y:S01]  /*6710*/  ISETP.LT.OR P4, PT, R0.reuse, 0xf1, !P0 ;  /* 0x000000f10000780c */ /* 0x040fe20004781670 */
[----:B------:R-:W-:Y:S01]  /*6720*/  @!P2 IMAD R145, R145, R155, R12 ;  /* 0x0000009b9191a224 */ /* 0x000fe200078e020c */
[----:B------:R-:W-:Y:S01]  /*6730*/  BSSY B1, `(.L_x_278) ;  /* 0x000000a000017945 */ /* 0x000fe20003800000 */
[C---:B------:R-:W-:Y:S02]  /*6740*/  ISETP.LT.OR P3, PT, R0.reuse, 0xf2, !P0 ;  /* 0x000000f20000780c */ /* 0x040fe40004761670 */
        /* <DEDUP_REMOVED lines=8> */
.L_x_279:
[----:B------:R-:W-:Y:S05]  /*67d0*/  BSYNC B1 ;  /* 0x0000000000017941 */ /* 0x000fea0003800000 */
.L_x_278:
[----:B-1----:R-:W-:Y:S01]  /*67e0*/  @!P4 IMAD R3, R146, R155, R12 ;  /* 0x0000009b9203c224 */ /* 0x002fe200078e020c */
[----:B------:R-:W-:Y:S04]  /*67f0*/  BSSY B1, `(.L_x_280) ;  /* 0x0000006000017945 */ /* 0x000fe80003800000 */
[----:B------:R1:W-:Y:S01]  /*6800*/  @!P4 STG.E.U8 desc[UR36][R6.64+0xf0], R3 ;  /* 0x0000f0030600c986 */ /* 0x0003e2000c101124 */
[----:B------:R-:W-:Y:S05]  /*6810*/  @P3 BRA `(.L_x_281) ;  /* 0x00000000000c3947 */ /* 0x000fea0003800000 */
[----:B--2---:R-:W1:Y:S02]  /*6820*/  LDG.E.U8 R157, desc[UR36][R10.64+0xf1] ;  /* 0x0000f1240a9d7981 */ /* 0x004e64000c1e1100 */
[----:B-1----:R-:W-:-:S05]  /*6830*/  PRMT R3, R157, 0x8880, RZ ;  /* 0x000088809d037816 */ /* 0x002fca00000000ff */
[----:B------:R-:W-:-:S07]  /*6840*/  IMAD R12, R3, R156, RZ ;  /* 0x0000009c030c7224 */ /* 0x000fce00078e02ff */
.L_x_281:
[----:B------:R-:W-:Y:S05]  /*6850*/  BSYNC B1 ;  /* 0x0000000000017941 */ /* 0x000fea0003800000 */
.L_x_280:
[----:B------:R-:W-:Y:S01]  /*6860*/  @!P3 IMAD R147, R147, R155, R12 ;  /* 0x0000009b9393b224 */ /* 0x000fe200078e020c */
[----:B------:R-:W-:Y:S04]  /*6870*/  BSSY B1, `(.L_x_282) ;  /* 0x0000006000017945 */ /* 0x000fe80003800000 */
[----:B------:R0:W-:Y:S01]  /*6880*/  @!P3 STG.E.U8 desc[UR36][R6.64+0xf1], R147 ;  /* 0x0000f1930600b986 */ /* 0x0001e2000c101124 */
[----:B------:R-:W-:Y:S05]  /*6890*/  @P2 BRA `(.L_x_283) ;  /* 0x00000000000c2947 */ /* 0x000fea0003800000 */
[----:B--2---:R-:W1:Y:S02]  /*68a0*/  LDG.E.U8 R157, desc[UR36][R8.64+0xf8] ;  /* 0x0000f824089d7981 */ /* 0x004e64000c1e1100 */
[----:B-1----:R-:W-:-:S05]  /*68b0*/  PRMT R3, R157, 0x8880, RZ ;  /* 0x000088809d037816 */ /* 0x002fca00000000ff */
[----:B------:R-:W-:-:S07]  /*68c0*/  IMAD R12, R3, R156, RZ ;  /* 0x0000009c030c7224 */ /* 0x000fce00078e02ff */
.L_x_283:
[----:B------:R-:W-:Y:S05]  /*68d0*/  BSYNC B1 ;  /* 0x0000000000017941 */ /* 0x000fea0003800000 */
.L_x_282:
[----:B-1----:R-:W-:Y:S01]  /*68e0*/  @!P2 IMAD R3, R148, R155, R12 ;  /* 0x0000009b9403a224 */ /* 0x002fe200078e020c */
[----:B------:R-:W-:Y:S04]  /*68f0*/  BSSY B1, `(.L_x_284) ;  /* 0x0000006000017945 */ /* 0x000fe80003800000 */
[----:B------:R1:W-:Y:S01]  /*6900*/  @!P2 STG.E.U8 desc[UR36][R4.64+0xf8], R3 ;  /* 0x0000f8030400a986 */ /* 0x0003e2000c101124 */
[----:B------:R-:W-:Y:S05]  /*6910*/  @P1 BRA `(.L_x_285) ;  /* 0x00000000000c1947 */ /* 0x000fea0003800000 */
[----:B--2---:R-:W1:Y:S02]  /*6920*/  LDG.E.U8 R157, desc[UR36][R8.64+0xf9] ;  /* 0x0000f924089d7981 */ /* 0x004e64000c1e1100 */
[----:B-1----:R-:W-:-:S05]  /*6930*/  PRMT R3, R157, 0x8880, RZ ;  /* 0x000088809d037816 */ /* 0x002fca00000000ff */
[----:B------:R-:W-:-:S07]  /*6940*/  IMAD R12, R3, R156, RZ ;  /* 0x0000009c030c7224 */ /* 0x000fce00078e02ff */
.L_x_285:
[----:B------:R-:W-:Y:S05]  /*6950*/  BSYNC B1 ;  /* 0x0000000000017941 */ /* 0x000fea0003800000 */
.L_x_284:
[----:B------:R-:W-:Y:S01]  /*6960*/  @!P1 IMAD R149, R149, R155, R12 ;  /* 0x0000009b95959224 */ /* 0x000fe200078e020c */
[----:B------:R-:W-:Y:S04]  /*6970*/  BSSY B1, `(.L_x_286) ;  /* 0x0000006000017945 */ /* 0x000fe80003800000 */
[----:B------:R0:W-:Y:S01]  /*6980*/  @!P1 STG.E.U8 desc[UR36][R4.64+0xf9], R149 ;  /* 0x0000f99504009986 */ /* 0x0001e2000c101124 */
[----:B------:R-:W-:Y:S05]  /*6990*/  @P5 BRA `(.L_x_287) ;  /* 0x00000000000c5947 */ /* 0x000fea0003800000 */
[----:B--2---:R-:W1:Y:S02]  /*69a0*/  LDG.E.U8 R157, desc[UR36][R10.64+0xf8] ;  /* 0x0000f8240a9d7981 */ /* 0x004e64000c1e1100 */
[----:B-1----:R-:W-:-:S05]  /*69b0*/  PRMT R3, R157, 0x8880, RZ ;  /* 0x000088809d037816 */ /* 0x002fca00000000ff */
[----:B------:R-:W-:-:S07]  /*69c0*/  IMAD R12, R3, R156, RZ ;  /* 0x0000009c030c7224 */ /* 0x000fce00078e02ff */
.L_x_287:
[----:B------:R-:W-:Y:S05]  /*69d0*/  BSYNC B1 ;  /* 0x0000000000017941 */ /* 0x000fea0003800000 */
.L_x_286:
[----:B-1----:R-:W-:Y:S01]  /*69e0*/  @!P5 IMAD R3, R150, R155, R12 ;  /* 0x0000009b9603d224 */ /* 0x002fe200078e020c */
[----:B------:R-:W-:Y:S01]  /*69f0*/  ISETP.LT.OR P0, PT, R0, 0xfa, !P0 ;  /* 0x000000fa0000780c */ /* 0x000fe20004701670 */
[----:B------:R-:W-:Y:S03]  /*6a00*/  BSSY B1, `(.L_x_288) ;  /* 0x0000006000017945 */ /* 0x000fe60003800000 */
[----:B------:R1:W-:Y:S09]  /*6a10*/  @!P5 STG.E.U8 desc[UR36][R6.64+0xf8], R3 ;  /* 0x0000f8030600d986 */ /* 0x0003f2000c101124 */
[----:B------:R-:W-:Y:S05]  /*6a20*/  @P0 BRA `(.L_x_289) ;  /* 0x00000000000c0947 */ /* 0x000fea0003800000 */
[----:B--2---:R-:W1:Y:S02]  /*6a30*/  LDG.E.U8 R157, desc[UR36][R10.64+0xf9] ;  /* 0x0000f9240a9d7981 */ /* 0x004e64000c1e1100 */
[----:B-1----:R-:W-:-:S05]  /*6a40*/  PRMT R3, R157, 0x8880, RZ ;  /* 0x000088809d037816 */ /* 0x002fca00000000ff */
[----:B------:R-:W-:-:S07]  /*6a50*/  IMAD R12, R3, R156, RZ ;  /* 0x0000009c030c7224 */ /* 0x000fce00078e02ff */
.L_x_289:
[----:B------:R-:W-:Y:S05]  /*6a60*/  BSYNC B1 ;  /* 0x0000000000017941 */ /* 0x000fea0003800000 */
.L_x_288:
[----:B------:R-:W-:Y:S01]  /*6a70*/  IMAD R151, R151, R155, R12 ;  /* 0x0000009b97977224 */ /* 0x000fe200078e020c */
[----:B------:R-:W-:Y:S06]  /*6a80*/  @P0 BRA `(.L_x_290) ;  /* 0x0000001800100947 */ /* 0x000fec0003800000 */
[----:B------:R0:W-:Y:S01]  /*6a90*/  STG.E.U8 desc[UR36][R6.64+0xf9], R151 ;  /* 0x0000f99706007986 */ /* 0x0001e2000c101124 */
[----:B------:R-:W-:Y:S05]  /*6aa0*/  BRA `(.L_x_290) ;  /* 0x0000001800087947 */ /* 0x000fea0003800000 */
.L_x_33:
[C---:B------:R-:W-:Y:S02]  /*6ab0*/  ISETP.GE.AND P1, PT, R162.reuse, 0x1, PT ;  /* 0x00000001a200780c */ /* 0x040fe40003f26270 */
[----:B------:R-:W-:Y:S02]  /*6ac0*/  ISETP.GE.AND P0, PT, R162, 0x9, PT ;  /* 0x00000009a200780c */ /* 0x000fe40003f06270 */
[C---:B------:R-:W-:Y:S02]  /*6ad0*/  ISETP.LT.OR P4, PT, R0.reuse, 0x1, !P1 ;  /* 0x000000010000780c */ /* 0x040fe40004f81670 */
[C---:B------:R-:W-:Y:S02]  /*6ae0*/  ISETP.LT.OR P3, PT, R0.reuse, 0x2, !P1 ;  /* 0x000000020000780c */ /* 0x040fe40004f61670 */
[C---:B------:R-:W-:Y:S02]  /*6af0*/  ISETP.LT.OR P2, PT, R0.reuse, 0x1, !P0 ;  /* 0x000000010000780c */ /* 0x040fe40004741670 */
[----:B------:R-:W-:-:S07]  /*6b00*/  ISETP.LT.OR P5, PT, R0, 0x2, !P0 ;  /* 0x000000020000780c */ /* 0x000fce00047a1670 */
[-C--:B------:R-:W-:Y:S02]  /*6b10*/  @!P4 IMAD R3, R24, R155.reuse, RZ ;  /* 0x0000009b1803c224 */ /* 0x080fe400078e02ff */
[-C--:B------:R-:W-:Y:S02]  /*6b20*/  @!P3 IMAD R25, R25, R155.reuse, RZ ;  /* 0x0000009b1919b224 */ /* 0x080fe400078e02ff */
[-C--:B------:R-:W-:Y:S01]  /*6b30*/  @!P2 IMAD R9, R26, R155.reuse, RZ ;  /* 0x0000009b1a09a224 */ /* 0x080fe200078e02ff */
[----:B------:R0:W-:Y:S01]  /*6b40*/  @!P4 STG.E.U8 desc[UR36][R4.64], R3 ;  /* 0x000000030400c986 */ /* 0x0001e2000c101124 */
[C---:B------:R-:W-:Y:S01]  /*6b50*/  ISETP.LT.OR P4, PT, R0.reuse, 0x9, !P1 ;  /* 0x000000090000780c */ /* 0x040fe20004f81670 */
[----:B------:R-:W-:Y:S02]  /*6b60*/  @!P5 IMAD R27, R27, R155, RZ ;  /* 0x0000009b1b1bd224 */ /* 0x000fe400078e02ff */
[----:B------:R-:W-:Y:S01]  /*6b70*/  @!P3 STG.E.U8 desc[UR36][R4.64+0x1], R25 ;  /* 0x000001190400b986 */ /* 0x000fe2000c101124 */
[----:B------:R-:W-:-:S03]  /*6b80*/  ISETP.LT.OR P3, PT, R0, 0xa, !P1 ;  /* 0x0000000a0000780c */ /* 0x000fc60004f61670 */
[----:B------:R1:W-:Y:S01]  /*6b90*/  @!P2 STG.E.U8 desc[UR36][R6.64], R9 ;  /* 0x000000090600a986 */ /* 0x0003e2000c101124 */
[----:B------:R-:W-:-:S03]  /*6ba0*/  ISETP.LT.OR P2, PT, R0, 0x9, !P0 ;  /* 0x000000090000780c */ /* 0x000fc60004741670 */
[----:B------:R-:W-:Y:S01]  /*6bb0*/  @!P5 STG.E.U8 desc[UR36][R6.64+0x1], R27 ;  /* 0x0000011b0600d986 */ /* 0x000fe2000c101124 */
[----:B------:R-:W-:Y:S01]  /*6bc0*/  ISETP.LT.OR P5, PT, R0, 0xa, !P0 ;  /* 0x0000000a0000780c */ /* 0x000fe200047a1670 */
[----:B------:R-:W-:-:S04]  /*6bd0*/  @!P4 IMAD R11, R28, R155, RZ ;  /* 0x0000009b1c0bc224 */ /* 0x000fc800078e02ff */
[-C--:B------:R-:W-:Y:S01]  /*6be0*/  @!P3 IMAD R29, R29, R155.reuse, RZ ;  /* 0x0000009b1d1db224 */ /* 0x080fe200078e02ff */
[----:B------:R-:W-:Y:S01]  /*6bf0*/  @!P4 STG.E.U8 desc[UR36][R4.64+0x8], R11 ;  /* 0x0000080b0400c986 */ /* 0x000fe2000c101124 */
[----:B------:R-:W-:Y:S02]  /*6c00*/  ISETP.LT.OR P4, PT, R0, 0x11, !P1 ;  /* 0x000000110000780c */ /* 0x000fe40004f81670 */
[-C--:B0-----:R-:W-:Y:S01]  /*6c10*/  @!P2 IMAD R3, R30, R155.reuse, RZ ;  /* 0x0000009b1e03a224 */ /* 0x081fe200078e02ff */
[----:B------:R-:W-:Y:S01]  /*6c20*/  @!P3 STG.E.U8 desc[UR36][R4.64+0x9], R29 ;  /* 0x0000091d0400b986 */ /* 0x000fe2000c101124 */
[C---:B------:R-:W-:Y:S02]  /*6c30*/  ISETP.LT.OR P3, PT, R0.reuse, 0x12, !P1 ;  /* 0x000000120000780c */ /* 0x040fe40004f61670 */
[----:B------:R-:W-:Y:S01]  /*6c40*/  @!P5 IMAD R31, R31, R155, RZ ;  /* 0x0000009b1f1fd224 */ /* 0x000fe200078e02ff */
[----:B------:R0:W-:Y:S01]  /*6c50*/  @!P2 STG.E.U8 desc[UR36][R6.64+0x8], R3 ;  /* 0x000008030600a986 */ /* 0x0001e2000c101124 */
[----:B------:R-:W-:-:S03]  /*6c60*/  ISETP.LT.OR P2, PT, R0, 0x11, !P0 ;  /* 0x000000110000780c */ /* 0x000fc60004741670 */
[----:B------:R-:W-:Y:S01]  /*6c70*/  @!P5 STG.E.U8 desc[UR36][R6.64+0x9], R31 ;  /* 0x0000091f0600d986 */ /* 0x000fe2000c101124 */
[----:B------:R-:W-:Y:S01]  /*6c80*/  ISETP.LT.OR P5, PT, R0, 0x12, !P0 ;  /* 0x000000120000780c */ /* 0x000fe200047a1670 */
[----:B-1----:R-:W-:-:S04]  /*6c90*/  @!P4 IMAD R9, R32, R155, RZ ;  /* 0x0000009b2009c224 */ /* 0x002fc800078e02ff */
        /* <DEDUP_REMOVED lines=301> */
[----:B------:R1:W-:Y:S01]  /*7f70*/  @!P4 STG.E.U8 desc[UR36][R4.64+0xd8], R11 ;  /* 0x0000d80b0400c986 */ /* 0x0003e2000c101124 */
        /* <DEDUP_REMOVED lines=13> */
[-C--:B-1----:R-:W-:Y:S01]  /*8050*/  @!P2 IMAD R11, R138, R155.reuse, RZ ;  /* 0x0000009b8a0ba224 */ /* 0x082fe200078e02ff */
[----:B------:R-:W-:Y:S01]  /*8060*/  @!P3 STG.E.U8 desc[UR36][R4.64+0xe1], R137 ;  /* 0x0000e1890400b986 */ /* 0x000fe2000c101124 */
[C---:B------:R-:W-:Y:S02]  /*8070*/  ISETP.LT.OR P3, PT, R0.reuse, 0xea, !P1 ;  /* 0x000000ea0000780c */ /* 0x040fe40004f61670 */
[----:B------:R-:W-:Y:S01]  /*8080*/  @!P5 IMAD R139, R139, R155, RZ ;  /* 0x0000009b8b8bd224 */ /* 0x000fe200078e02ff */
[----:B------:R1:W-:Y:S01]  /*8090*/  @!P2 STG.E.U8 desc[UR36][R6.64+0xe0], R11 ;  /* 0x0000e00b0600a986 */ /* 0x0003e2000c101124 */
[----:B------:R-:W-:-:S03]  /*80a0*/  ISETP.LT.OR P2, PT, R0, 0xe9, !P0 ;  /* 0x000000e90000780c */ /* 0x000fc60004741670 */
[----:B------:R-:W-:Y:S01]  /*80b0*/  @!P5 STG.E.U8 desc[UR36][R6.64+0xe1], R139 ;  /* 0x0000e18b0600d986 */ /* 0x000fe2000c101124 */
[----:B------:R-:W-:Y:S01]  /*80c0*/  ISETP.LT.OR P5, PT, R0, 0xea, !P0 ;  /* 0x000000ea0000780c */ /* 0x000fe200047a1670 */
[----:B0-----:R-:W-:-:S04]  /*80d0*/  @!P4 IMAD R3, R140, R155, RZ ;  /* 0x0000009b8c03c224 */ /* 0x001fc800078e02ff */
[-C--:B------:R-:W-:Y:S01]  /*80e0*/  @!P3 IMAD R141, R141, R155.reuse, RZ ;  /* 0x0000009b8d8db224 */ /* 0x080fe200078e02ff */
[----:B------:R0:W-:Y:S01]  /*80f0*/  @!P4 STG.E.U8 desc[UR36][R4.64+0xe8], R3 ;  /* 0x0000e8030400c986 */ /* 0x0001e2000c101124 */
[----:B------:R-:W-:Y:S02]  /*8100*/  ISETP.LT.OR P4, PT, R0, 0xf2, !P1 ;  /* 0x000000f20000780c */ /* 0x000fe40004f81670 */
[-C--:B---3--:R-:W-:Y:S01]  /*8110*/  @!P2 IMAD R9, R142, R155.reuse, RZ ;  /* 0x0000009b8e09a224 */ /* 0x088fe200078e02ff */
[----:B------:R-:W-:Y:S01]  /*8120*/  @!P3 STG.E.U8 desc[UR36][R4.64+0xe9], R141 ;  /* 0x0000e98d0400b986 */ /* 0x000fe2000c101124 */
[C---:B------:R-:W-:Y:S02]  /*8130*/  ISETP.LT.OR P3, PT, R0.reuse, 0xf1, !P1 ;  /* 0x000000f10000780c */ /* 0x040fe40004f61670 */
[----:B------:R-:W-:Y:S01]  /*8140*/  @!P5 IMAD R143, R143, R155, RZ ;  /* 0x0000009b8f8fd224 */ /* 0x000fe200078e02ff */
[----:B------:R-:W-:Y:S01]  /*8150*/  @!P2 STG.E.U8 desc[UR36][R6.64+0xe8], R9 ;  /* 0x0000e8090600a986 */ /* 0x000fe2000c101124 */
[----:B------:R-:W-:-:S03]  /*8160*/  ISETP.LT.OR P2, PT, R0, 0xf1, !P0 ;  /* 0x000000f10000780c */ /* 0x000fc60004741670 */
[----:B------:R-:W-:Y:S01]  /*8170*/  @!P5 STG.E.U8 desc[UR36][R6.64+0xe9], R143 ;  /* 0x0000e98f0600d986 */ /* 0x000fe2000c101124 */
[----:B------:R-:W-:Y:S01]  /*8180*/  ISETP.LT.OR P5, PT, R0, 0xf9, !P0 ;  /* 0x000000f90000780c */ /* 0x000fe200047a1670 */
[----:B------:R-:W-:-:S04]  /*8190*/  @!P4 IMAD R145, R145, R155, RZ ;  /* 0x0000009b9191c224 */ /* 0x000fc800078e02ff */
[-C--:B-1----:R-:W-:Y:S01]  /*81a0*/  @!P3 IMAD R11, R144, R155.reuse, RZ ;  /* 0x0000009b900bb224 */ /* 0x082fe200078e02ff */
[----:B------:R-:W-:Y:S01]  /*81b0*/  @!P4 STG.E.U8 desc[UR36][R4.64+0xf1], R145 ;  /* 0x0000f1910400c986 */ /* 0x000fe2000c101124 */
[C---:B------:R-:W-:Y:S02]  /*81c0*/  ISETP.LT.OR P4, PT, R0.reuse, 0xf2, !P0 ;  /* 0x000000f20000780c */ /* 0x040fe40004781670 */
[C---:B------:R-:W-:Y:S01]  /*81d0*/  ISETP.LT.OR P0, PT, R0.reuse, 0xfa, !P0 ;  /* 0x000000fa0000780c */ /* 0x040fe20004701670 */
[----:B------:R1:W-:Y:S01]  /*81e0*/  @!P3 STG.E.U8 desc[UR36][R4.64+0xf0], R11 ;  /* 0x0000f00b0400b986 */ /* 0x0003e2000c101124 */
[----:B------:R-:W-:Y:S01]  /*81f0*/  ISETP.LT.OR P3, PT, R0, 0xf9, !P1 ;  /* 0x000000f90000780c */ /* 0x000fe20004f61670 */
[----:B0-----:R-:W-:Y:S01]  /*8200*/  @!P2 IMAD R3, R146, R155, RZ ;  /* 0x0000009b9203a224 */ /* 0x001fe200078e02ff */
[----:B------:R-:W-:-:S04]  /*8210*/  ISETP.LT.OR P1, PT, R0, 0xfa, !P1 ;  /* 0x000000fa0000780c */ /* 0x000fc80004f21670 */
[----:B------:R0:W-:Y:S03]  /*8220*/  @!P2 STG.E.U8 desc[UR36][R6.64+0xf0], R3 ;  /* 0x0000f0030600a986 */ /* 0x0001e6000c101124 */
[-C--:B------:R-:W-:Y:S02]  /*8230*/  @!P4 IMAD R147, R147, R155.reuse, RZ ;  /* 0x0000009b9393c224 */ /* 0x080fe400078e02ff */
[-C--:B-1----:R-:W-:Y:S02]  /*8240*/  @!P5 IMAD R11, R150, R155.reuse, RZ ;  /* 0x0000009b960bd224 */ /* 0x082fe400078e02ff */
[-C--:B------:R-:W-:Y:S01]  /*8250*/  @!P3 IMAD R9, R148, R155.reuse, RZ ;  /* 0x0000009b9409b224 */ /* 0x080fe200078e02ff */
[----:B------:R0:W-:Y:S01]  /*8260*/  @!P4 STG.E.U8 desc[UR36][R6.64+0xf1], R147 ;  /* 0x0000f1930600c986 */ /* 0x0001e2000c101124 */
[-C--:B------:R-:W-:Y:S02]  /*8270*/  @!P1 IMAD R149, R149, R155.reuse, RZ ;  /* 0x0000009b95959224 */ /* 0x080fe400078e02ff */
[----:B------:R-:W-:Y:S01]  /*8280*/  @!P0 IMAD R151, R151, R155, RZ ;  /* 0x0000009b97978224 */ /* 0x000fe200078e02ff */
[----:B------:R0:W-:Y:S04]  /*8290*/  @!P3 STG.E.U8 desc[UR36][R4.64+0xf8], R9 ;  /* 0x0000f8090400b986 */ /* 0x0001e8000c101124 */
[----:B------:R0:W-:Y:S04]  /*82a0*/  @!P1 STG.E.U8 desc[UR36][R4.64+0xf9], R149 ;  /* 0x0000f99504009986 */ /* 0x0001e8000c101124 */
[----:B------:R0:W-:Y:S04]  /*82b0*/  @!P5 STG.E.U8 desc[UR36][R6.64+0xf8], R11 ;  /* 0x0000f80b0600d986 */ /* 0x0001e8000c101124 */
[----:B------:R0:W-:Y:S02]  /*82c0*/  @!P0 STG.E.U8 desc[UR36][R6.64+0xf9], R151 ;  /* 0x0000f99706008986 */ /* 0x0001e4000c101124 */
.L_x_290:
[----:B------:R-:W-:Y:S05]  /*82d0*/  BSYNC B0 ;  /* 0x0000000000007941 */ /* 0x000fea0003800000 */
.L_x_32:
[----:B------:R-:W-:Y:S01]  /*82e0*/  ULDC UR4, c[0x0][0xc] ;  /* 0x0000030000047ab9 */ /* 0x000fe20000000800 */
[----:B------:R-:W-:Y:S01]  /*82f0*/  ULDC UR5, c[0x0][0x10] ;  /* 0x0000040000057ab9 */ /* 0x000fe20000000800 */
[----:B01----:R-:W0:Y:S01]  /*8300*/  LDC R3, c[0x0][0x14] ;  /* 0x00000500ff037b82 */ /* 0x003e220000000800 */
[----:B------:R-:W-:Y:S01]  /*8310*/  UIMAD.WIDE.U32 UR4, UR4, UR5, URZ ;  /* 0x00000005040472a5 */ /* 0x000fe2000f8e003f */
[----:B------:R-:W-:Y:S01]  /*8320*/  PRMT R0, RZ, 0x7610, R0 ;  /* 0x00007610ff007816 */ /* 0x000fe20000000000 */
[----:B------:R-:W-:Y:S02]  /*8330*/  IMAD.MOV.U32 R153, RZ, RZ, -0x1 ;  /* 0xffffffffff997424 */ /* 0x000fe400078e00ff */
[----:B------:R-:W-:Y:S02]  /*8340*/  IMAD.MOV.U32 R22, RZ, RZ, -0x1 ;  /* 0xffffffffff167424 */ /* 0x000fe400078e00ff */
[----:B0-----:R-:W-:-:S04]  /*8350*/  IMAD.WIDE.U32 R16, R3, UR4, R16 ;  /* 0x0000000403107c25 */ /* 0x001fc8000f8e0010 */
[----:B------:R-:W-:Y:S01]  /*8360*/  IMAD R3, R3, UR5, RZ ;  /* 0x0000000503037c24 */ /* 0x000fe2000f8e02ff */
[----:B------:R-:W-:Y:S02]  /*8370*/  ULDC.64 UR4, c[0x0][0x650] ;  /* 0x0001940000047ab9 */ /* 0x000fe40000000a00 */
[----:B------:R-:W-:Y:S01]  /*8380*/  ISETP.GE.U32.AND P0, PT, R16, UR4, PT ;  /* 0x0000000410007c0c */ /* 0x000fe2000bf06070 */
[----:B------:R-:W-:-:S05]  /*8390*/  IMAD.IADD R17, R17, 0x1, R3 ;  /* 0x0000000111117824 */ /* 0x000fca00078e0203 */
[----:B------:R-:W-:-:S13]  /*83a0*/  ISETP.GE.U32.AND.EX P0, PT, R17, UR5, PT, P0 ;  /* 0x0000000511007c0c */ /* 0x000fda000bf06100 */
[----:B------:R-:W-:Y:S05]  /*83b0*/  @P0 BRA `(.L_x_291) ;  /* 0x0000000400640947 */ /* 0x000fea0003800000 */
[----:B------:R-:W0:Y:S01]  /*83c0*/  S2R R12, SR_CTAID.X ;  /* 0x00000000000c7919 */ /* 0x000e220000002500 */
[----:B------:R-:W1:Y:S01]  /*83d0*/  LDC.64 R10, c[0x0][0x628] ;  /* 0x00018a00ff0a7b82 */ /* 0x000e620000000a00 */
[----:B------:R-:W-:Y:S01]  /*83e0*/  ULDC UR4, c[0x0][0x150] ;  /* 0x0000540000047ab9 */ /* 0x000fe20000000800 */
[----:B------:R-:W-:Y:S01]  /*83f0*/  IMAD.MOV.U32 R8, RZ, RZ, R16 ;  /* 0x000000ffff087224 */ /* 0x000fe200078e0010 */
[----:B------:R-:W0:Y:S01]  /*8400*/  S2R R24, SR_CTAID.Y ;  /* 0x0000000000187919 */ /* 0x000e220000002600 */
[----:B------:R-:W-:-:S04]  /*8410*/  IMAD.MOV.U32 R9, RZ, RZ, R17 ;  /* 0x000000ffff097224 */ /* 0x000fc800078e0011 */
[----:B------:R-:W2:Y:S08]  /*8420*/  LDC R21, c[0x0][0x144] ;  /* 0x00005100ff157b82 */ /* 0x000eb00000000800 */
[----:B------:R-:W2:Y:S08]  /*8430*/  LDC R0, c[0x0][0x630] ;  /* 0x00018c00ff007b82 */ /* 0x000eb00000000800 */
[----:B------:R-:W2:Y:S01]  /*8440*/  LDC.64 R14, c[0x0][0x620] ;  /* 0x00018800ff0e7b82 */ /* 0x000ea20000000a00 */
[----:B-1----:R-:W-:-:S04]  /*8450*/  ISETP.NE.U32.AND P0, PT, R10, RZ, PT ;  /* 0x000000ff0a00720c */ /* 0x002fc80003f05070 */
[----:B------:R-:W-:Y:S02]  /*8460*/  ISETP.NE.AND.EX P0, PT, R11, RZ, PT, P0 ;  /* 0x000000ff0b00720c */ /* 0x000fe40003f05300 */
[----:B0-----:R-:W-:-:S05]  /*8470*/  I2FP.F32.U32 R3, R12 ;  /* 0x0000000c00037245 */ /* 0x001fca0000201000 */
[----:B------:R-:W-:-:S04]  /*8480*/  FMUL R3, R3, UR4 ;  /* 0x0000000403037c20 */ /* 0x000fc80008400000 */
[----:B------:R0:W1:Y:S02]  /*8490*/  F2I.U32.TRUNC.NTZ R20, R3 ;  /* 0x0000000300147305 */ /* 0x000064000020f000 */
[----:B------:R-:W-:Y:S05]  /*84a0*/  @!P0 BRA `(.L_x_292) ;  /* 0x0000000000288947 */ /* 0x000fea0003800000 */
[----:B0-----:R-:W0:Y:S02]  /*84b0*/  LDC R3, c[0x0][0x634] ;  /* 0x00018d00ff037b82 */ /* 0x001e240000000800 */
[----:B0-----:R-:W-:-:S05]  /*84c0*/  IADD3 R3, P0, R16, R3, RZ ;  /* 0x0000000310037210 */ /* 0x001fca0007f1e0ff */
[----:B------:R-:W-:-:S04]  /*84d0*/  IMAD.X R13, RZ, RZ, R17, P0 ;  /* 0x000000ffff0d7224 */ /* 0x000fc800000e0611 */
[----:B---3--:R-:W-:-:S04]  /*84e0*/  IMAD.WIDE.U32 R4, R13, R10, RZ ;  /* 0x0000000a0d047225 */ /* 0x008fc800078e00ff */
[----:B----4-:R-:W-:-:S04]  /*84f0*/  IMAD.WIDE.U32 R6, P0, R3, R11, R4 ;  /* 0x0000000b03067225 */ /* 0x010fc80007800004 */
[----:B------:R-:W-:-:S04]  /*8500*/  IMAD.WIDE.U32 R4, R3, R10, RZ ;  /* 0x0000000a03047225 */ /* 0x000fc800078e00ff */
[----:B------:R-:W-:Y:S01]  /*8510*/  IMAD.X R9, RZ, RZ, RZ, P0 ;  /* 0x000000ffff097224 */ /* 0x000fe200000e06ff */
[----:B------:R-:W-:Y:S01]  /*8520*/  IADD3 RZ, P0, R5, R6, RZ ;  /* 0x0000000605ff7210 */ /* 0x000fe20007f1e0ff */
[----:B------:R-:W-:-:S04]  /*8530*/  IMAD.MOV.U32 R8, RZ, RZ, R7 ;  /* 0x000000ffff087224 */ /* 0x000fc800078e0007 */
[----:B------:R-:W-:-:S08]  /*8540*/  IMAD.WIDE.U32.X R8, R13, R11, R8, P0 ;  /* 0x0000000b0d087225 */ /* 0x000fd000000e0408 */
.L_x_292:
[----:B------:R-:W3:Y:S01]  /*8550*/  LDC.64 R28, c[0x0][0x640] ;  /* 0x00019000ff1c7b82 */ /* 0x000ee20000000a00 */
[-CC-:B--2---:R-:W-:Y:S01]  /*8560*/  SHF.R.U64 R22, R8, R0.reuse, R9.reuse ;  /* 0x0000000008167219 */ /* 0x184fe20000001209 */
[----:B-1----:R-:W-:Y:S01]  /*8570*/  IMAD.MOV R20, RZ, RZ, -R20 ;  /* 0x000000ffff147224 */ /* 0x002fe200078e0a14 */
[----:B------:R-:W-:Y:S01]  /*8580*/  SHF.R.U32.HI R0, RZ, R0, R9 ;  /* 0x00000000ff007219 */ /* 0x000fe20000011609 */
[----:B------:R-:W-:Y:S01]  /*8590*/  ULDC UR4, c[0x0][0x154] ;  /* 0x0000550000047ab9 */ /* 0x000fe20000000800 */
[----:B0-----:R-:W-:Y:S01]  /*85a0*/  IADD3 R3, P0, RZ, -R22, RZ ;  /* 0x80000016ff037210 */ /* 0x001fe20007f1e0ff */
[----:B------:R-:W-:Y:S02]  /*85b0*/  IMAD R21, R21, R20, R12 ;  /* 0x0000001415157224 */ /* 0x000fe400078e020c */
[----:B----4-:R-:W0:Y:S01]  /*85c0*/  LDC R6, c[0x0][0x618] ;  /* 0x00018600ff067b82 */ /* 0x010e220000000800 */
[----:B------:R-:W-:Y:S02]  /*85d0*/  IMAD.MOV.U32 R7, RZ, RZ, 0x1 ;  /* 0x00000001ff077424 */ /* 0x000fe400078e00ff */
[----:B---3--:R-:W-:-:S04]  /*85e0*/  IMAD.X R5, RZ, RZ, ~R0, P0 ;  /* 0x000000ffff057224 */ /* 0x008fc800000e0e00 */
[-C--:B------:R-:W-:Y:S01]  /*85f0*/  IMAD R0, R5, R14.reuse, RZ ;  /* 0x0000000e05007224 */ /* 0x080fe200078e02ff */
[----:B------:R-:W1:Y:S01]  /*8600*/  LDC R8, c[0x0][0x608] ;  /* 0x00018200ff087b82 */ /* 0x000e620000000800 */
[----:B------:R-:W-:-:S04]  /*8610*/  IMAD.WIDE.U32 R4, R3, R14, R16 ;  /* 0x0000000e03047225 */ /* 0x000fc800078e0010 */
[----:B------:R-:W-:Y:S01]  /*8620*/  IMAD R3, R3, R15, R0 ;  /* 0x0000000f03037224 */ /* 0x000fe200078e0200 */
[----:B------:R-:W-:Y:S02]  /*8630*/  I2FP.F32.U32 R0, R24 ;  /* 0x0000001800007245 */ /* 0x000fe40000201000 */
[----:B------:R-:W2:Y:S01]  /*8640*/  LDC R26, c[0x0][0x658] ;  /* 0x00019600ff1a7b82 */ /* 0x000ea20000000800 */
[----:B------:R-:W-:Y:S01]  /*8650*/  IMAD.IADD R3, R5, 0x1, R3 ;  /* 0x0000000105037824 */ /* 0x000fe200078e0203 */
[----:B------:R-:W-:Y:S01]  /*8660*/  ISETP.NE.U32.AND P0, PT, R28, RZ, PT ;  /* 0x000000ff1c00720c */ /* 0x000fe20003f05070 */
[----:B------:R-:W-:Y:S01]  /*8670*/  FMUL R0, R0, UR4 ;  /* 0x0000000400007c20 */ /* 0x000fe20008400000 */
[----:B------:R-:W-:Y:S02]  /*8680*/  IMAD.MOV.U32 R5, RZ, RZ, -0x1 ;  /* 0xffffffffff057424 */ /* 0x000fe400078e00ff */
[----:B------:R-:W-:Y:S01]  /*8690*/  ISETP.NE.AND.EX P0, PT, R29, RZ, PT, P0 ;  /* 0x000000ff1d00720c */ /* 0x000fe20003f05300 */
[----:B------:R3:W4:Y:S01]  /*86a0*/  F2I.U32.TRUNC.NTZ R13, R0 ;  /* 0x00000000000d7305 */ /* 0x000722000020f000 */
[----:B------:R-:W3:Y:S01]  /*86b0*/  LDC R15, c[0x0][0x148] ;  /* 0x00005200ff0f7b82 */ /* 0x000ee20000000800 */
[----:B0-----:R-:W-:-:S02]  /*86c0*/  SHF.R.U64 R12, R4, R6, R3 ;  /* 0x00000006040c7219 */ /* 0x001fc40000001203 */
[----:B------:R-:W-:-:S05]  /*86d0*/  SHF.R.U32.HI R3, RZ, R6, R3 ;  /* 0x00000006ff037219 */ /* 0x000fca0000011603 */
[----:B------:R-:W0:Y:S01]  /*86e0*/  LDC R20, c[0x0][0x600] ;  /* 0x00018000ff147b82 */ /* 0x000e220000000800 */
[-CC-:B-1----:R-:W-:Y:S02]  /*86f0*/  SHF.R.U64 R10, R12, R8.reuse, R3.reuse ;  /* 0x000000080c0a7219 */ /* 0x182fe40000001203 */
[----:B------:R-:W-:-:S05]  /*8700*/  SHF.R.U32.HI R3, RZ, R8, R3 ;  /* 0x00000008ff037219 */ /* 0x000fca0000011603 */
[----:B------:R-:W1:Y:S01]  /*8710*/  LDC R27, c[0x0][0x648] ;  /* 0x00019200ff1b7b82 */ /* 0x000e620000000800 */
[-C--:B--2---:R-:W-:Y:S02]  /*8720*/  SHF.L.U32 R4, R5, R26.reuse, RZ ;  /* 0x0000001a05047219 */ /* 0x084fe400000006ff */
[--C-:B------:R-:W-:Y:S02]  /*8730*/  SHF.R.U64 R14, R10, R26, R3.reuse ;  /* 0x0000001a0a0e7219 */ /* 0x100fe40000001203 */
[----:B------:R-:W-:Y:S02]  /*8740*/  LOP3.LUT R25, RZ, R4, RZ, 0x33, !PT ;  /* 0x00000004ff197212 */ /* 0x000fe400078e33ff */
[-C--:B------:R-:W-:Y:S01]  /*8750*/  SHF.R.U32.HI R5, RZ, R26.reuse, R3 ;  /* 0x0000001aff057219 */ /* 0x080fe20000011603 */
[----:B------:R-:W2:Y:S01]  /*8760*/  LDC R30, c[0x0][0x638] ;  /* 0x00018e00ff1e7b82 */ /* 0x000ea20000000800 */
[----:B------:R-:W-:Y:S01]  /*8770*/  SHF.L.U32 R154, R7, R26, RZ ;  /* 0x0000001a079a7219 */ /* 0x000fe200000006ff */
[----:B------:R-:W-:-:S06]  /*8780*/  IMAD.MOV.U32 R4, RZ, RZ, R14 ;  /* 0x000000ffff047224 */ /* 0x000fcc00078e000e */
[----:B------:R-:W0:Y:S01]  /*8790*/  LDC R31, c[0x0][0x610] ;  /* 0x00018400ff1f7b82 */ /* 0x000e220000000800 */
[----:B----4-:R-:W-:Y:S05]  /*87a0*/  @!P0 BRA `(.L_x_293) ;  /* 0x0000000000288947 */ /* 0x010fea0003800000 */
        /* <DEDUP_REMOVED lines=10> */
.L_x_293:
[----:B------:R-:W-:Y:S01]  /*8850*/  ISETP.NE.AND P0, PT, R2, 0x1, PT ;  /* 0x000000010200780c */ /* 0x000fe20003f05270 */
[----:B0-----:R-:W-:Y:S01]  /*8860*/  VIADD R7, R20, 0xffffffff ;  /* 0xffffffff14077836 */ /* 0x001fe20000000000 */
[----:B-1-3--:R-:W-:Y:S01]  /*8870*/  SHF.R.U64 R0, R4, R27, R5 ;  /* 0x0000001b04007219 */ /* 0x00afe20000001205 */
[----:B------:R-:W-:Y:S01]  /*8880*/  IMAD.MOV R13, RZ, RZ, -R13 ;  /* 0x000000ffff0d7224 */ /* 0x000fe200078e0a0d */
[----:B------:R-:W-:Y:S01]  /*8890*/  LOP3.LUT R5, R10, R25, RZ, 0xc0, !PT ;  /* 0x000000190a057212 */ /* 0x000fe200078ec0ff */
[----:B------:R-:W-:Y:S02]  /*88a0*/  IMAD.MOV.U32 R4, RZ, RZ, 0x1 ;  /* 0x00000001ff047424 */ /* 0x000fe400078e00ff */
[----:B------:R-:W-:Y:S02]  /*88b0*/  IMAD.MOV R3, RZ, RZ, -R0 ;  /* 0x000000ffff037224 */ /* 0x000fe400078e0a00 */
[----:B------:R-:W-:Y:S01]  /*88c0*/  IMAD R154, R154, R0, R5 ;  /* 0x000000009a9a7224 */ /* 0x000fe200078e0205 */
[----:B------:R-:W-:Y:S01]  /*88d0*/  LOP3.LUT R5, R12, R7, RZ, 0xc0, !PT ;  /* 0x000000070c057212 */ /* 0x000fe200078ec0ff */
[----:B--2---:R-:W-:-:S02]  /*88e0*/  IMAD R0, R3, R30, R14 ;  /* 0x0000001e03007224 */ /* 0x004fc400078e020e */
[----:B------:R-:W-:Y:S02]  /*88f0*/  @P0 IMAD R21, R15, R13, R24 ;  /* 0x0000000d0f150224 */ /* 0x000fe400078e0218 */
[----:B------:R-:W-:Y:S01]  /*8900*/  IMAD R3, R0, R20, R5 ;  /* 0x0000001400037224 */ /* 0x000fe200078e0205 */
[----:B------:R-:W-:Y:S01]  /*8910*/  PRMT R0, R4, 0x7610, R0 ;  /* 0x0000761004007816 */ /* 0x000fe20000000000 */
[----:B------:R-:W-:-:S05]  /*8920*/  IMAD R154, R154, R31, R21 ;  /* 0x0000001f9a9a7224 */ /* 0x000fca00078e0215 */
[----:B------:R-:W-:Y:S02]  /*8930*/  SEL R153, R3, R154, !P0 ;  /* 0x0000009a03997207 */ /* 0x000fe40004000000 */
[----:B------:R-:W-:-:S07]  /*8940*/  SEL R154, R154, R3, !P0 ;  /* 0x000000039a9a7207 */ /* 0x000fce0004000000 */
.L_x_291:
[----:B------:R-:W-:-:S13]  /*8950*/  LOP3.LUT P0, RZ, R0, 0xff, RZ, 0xc0, !PT ;  /* 0x000000ff00ff7812 */ /* 0x000fda000780c0ff */
[----:B------:R-:W-:Y:S05]  /*8960*/  @P0 BRA `(.L_x_294) ;  /* 0xffffff8800200947 */ /* 0x000fea000383ffff */
[----:B------:R-:W-:Y:S05]  /*8970*/  EXIT ;  /* 0x000000000000794d */ /* 0x000fea0003800000 */
.L_x_7:
[----:B0-----:R-:W-:Y:S01]  /*8980*/  ULDC.64 UR4, c[0x0][0x650] ;  /* 0x0001940000047ab9 */ /* 0x001fe20000000a00 */
        /* <DEDUP_REMOVED lines=25> */
.L_x_296:
[----:B------:R-:W0:Y:S01]  /*8b20*/  LDC.64 R28, c[0x0][0x640] ;  /* 0x00019000ff1c7b82 */ /* 0x000e220000000a00 */
[-CC-:B------:R-:W-:Y:S01]  /*8b30*/  SHF.R.U64 R22, R12, R6.reuse, R13.reuse ;  /* 0x000000060c167219 */ /* 0x180fe2000000120d */
[----:B------:R-:W-:Y:S01]  /*8b40*/  IMAD.MOV.U32 R30, RZ, RZ, 0x1 ;  /* 0x00000001ff1e7424 */ /* 0x000fe200078e00ff */
[----:B------:R-:W-:Y:S02]  /*8b50*/  SHF.R.U32.HI R6, RZ, R6, R13 ;  /* 0x00000006ff067219 */ /* 0x000fe4000001160d */
        /* <DEDUP_REMOVED lines=8> */
[----:B------:R-:W-:Y:S01]  /*8be0*/  IMAD.IADD R9, R9, 0x1, R11 ;  /* 0x0000000109097824 */ /* 0x000fe200078e020b */
[----:B0-----:R-:W-:-:S04]  /*8bf0*/  ISETP.NE.U32.AND P0, PT, R28, RZ, PT ;  /* 0x000000ff1c00720c */ /* 0x001fc80003f05070 */
[----:B------:R-:W-:Y:S02]  /*8c00*/  ISETP.NE.AND.EX P0, PT, R29, RZ, PT, P0 ;  /* 0x000000ff1d00720c */ /* 0x000fe40003f05300 */
[----:B------:R-:W0:Y:S01]  /*8c10*/  LDC R20, c[0x0][0x600] ;  /* 0x00018000ff147b82 */ /* 0x000e220000000800 */
[-CC-:B-1----:R-:W-:Y:S01]  /*8c20*/  SHF.R.U64 R14, R8, R10.reuse, R9.reuse ;  /* 0x0000000a080e7219 */ /* 0x182fe20000001209 */
[----:B------:R-:W-:Y:S01]  /*8c30*/  IMAD.MOV.U32 R8, RZ, RZ, -0x1 ;  /* 0xffffffffff087424 */ /* 0x000fe200078e00ff */
[----:B------:R-:W-:-:S05]  /*8c40*/  SHF.R.U32.HI R9, RZ, R10, R9 ;  /* 0x0000000aff097219 */ /* 0x000fca0000011609 */
[----:B------:R-:W1:Y:S01]  /*8c50*/  LDC R26, c[0x0][0x648] ;  /* 0x00019200ff1a7b82 */ /* 0x000e620000000800 */
[-CC-:B--2---:R-:W-:Y:S02]  /*8c60*/  SHF.R.U64 R21, R14, R12.reuse, R9.reuse ;  /* 0x0000000c0e157219 */ /* 0x184fe40000001209 */
[----:B------:R-:W-:-:S05]  /*8c70*/  SHF.R.U32.HI R6, RZ, R12, R9 ;  /* 0x0000000cff067219 */ /* 0x000fca0000011609 */
[----:B------:R-:W2:Y:S01]  /*8c80*/  LDC R27, c[0x0][0x638] ;  /* 0x00018e00ff1b7b82 */ /* 0x000ea20000000800 */
[-C--:B---3--:R-:W-:Y:S02]  /*8c90*/  SHF.L.U32 R8, R8, R25.reuse, RZ ;  /* 0x0000001908087219 */ /* 0x088fe400000006ff */
[-CC-:B------:R-:W-:Y:S02]  /*8ca0*/  SHF.R.U64 R23, R21, R25.reuse, R6.reuse ;  /* 0x0000001915177219 */ /* 0x180fe40000001206 */
[----:B------:R-:W-:Y:S02]  /*8cb0*/  LOP3.LUT R32, RZ, R8, RZ, 0x33, !PT ;  /* 0x00000008ff207212 */ /* 0x000fe400078e33ff */
[----:B------:R-:W-:Y:S01]  /*8cc0*/  SHF.R.U32.HI R9, RZ, R25, R6 ;  /* 0x00000019ff097219 */ /* 0x000fe20000011606 */
[----:B------:R-:W3:Y:S01]  /*8cd0*/  LDC R31, c[0x0][0x610] ;  /* 0x00018400ff1f7b82 */ /* 0x000ee20000000800 */
[----:B------:R-:W-:Y:S01]  /*8ce0*/  IMAD.MOV.U32 R8, RZ, RZ, R23 ;  /* 0x000000ffff087224 */ /* 0x000fe200078e0017 */
[----:B------:R-:W-:Y:S06]  /*8cf0*/  @!P0 BRA `(.L_x_297) ;  /* 0x0000000000288947 */ /* 0x000fec0003800000 */
        /* <DEDUP_REMOVED lines=10> */
.L_x_297:
[----:B------:R-:W-:Y:S02]  /*8da0*/  ISETP.NE.AND P0, PT, R2, 0x1, PT ;  /* 0x000000010200780c */ /* 0x000fe40003f05270 */
[----:B-1----:R-:W-:Y:S01]  /*8db0*/  SHF.R.U64 R6, R8, R26, R9 ;  /* 0x0000001a08067219 */ /* 0x002fe20000001209 */
[----:B0-----:R-:W-:Y:S01]  /*8dc0*/  VIADD R9, R20, 0xffffffff ;  /* 0xffffffff14097836 */ /* 0x001fe20000000000 */
[----:B------:R-:W-:Y:S02]  /*8dd0*/  SHF.L.U32 R30, R30, R25, RZ ;  /* 0x000000191e1e7219 */ /* 0x000fe400000006ff */
[----:B------:R-:W-:Y:S01]  /*8de0*/  LOP3.LUT R5, R21, R32, RZ, 0xc0, !PT ;  /* 0x0000002015057212 */ /* 0x000fe200078ec0ff */
[----:B------:R-:W-:-:S04]  /*8df0*/  IMAD.MOV R8, RZ, RZ, -R6 ;  /* 0x000000ffff087224 */ /* 0x000fc800078e0a06 */
[----:B------:R-:W-:Y:S01]  /*8e00*/  IMAD R6, R30, R6, R5 ;  /* 0x000000061e067224 */ /* 0x000fe200078e0205 */
[----:B------:R-:W-:Y:S01]  /*8e10*/  LOP3.LUT R5, R14, R9, RZ, 0xc0, !PT ;  /* 0x000000090e057212 */ /* 0x000fe200078ec0ff */
[----:B------:R-:W-:Y:S02]  /*8e20*/  @P0 IMAD R3, R7, R24, R4 ;  /* 0x0000001807030224 */ /* 0x000fe400078e0204 */
[----:B--2---:R-:W-:Y:S02]  /*8e30*/  IMAD R4, R8, R27, R23 ;  /* 0x0000001b08047224 */ /* 0x004fe400078e0217 */
[----:B---3--:R-:W-:Y:S02]  /*8e40*/  IMAD R3, R6, R31, R3 ;  /* 0x0000001f06037224 */ /* 0x008fe400078e0203 */
[----:B------:R-:W-:Y:S02]  /*8e50*/  IMAD R4, R4, R20, R5 ;  /* 0x0000001404047224 */ /* 0x000fe400078e0205 */
[----:B------:R-:W-:-:S02]  /*8e60*/  IMAD.MOV.U32 R8, RZ, RZ, 0x1 ;  /* 0x00000001ff087424 */ /* 0x000fc400078e00ff */
[----:B------:R-:W-:Y:S01]  /*8e70*/  IMAD.MOV.U32 R6, RZ, RZ, R22 ;  /* 0x000000ffff067224 */ /* 0x000fe200078e0016 */
[----:B------:R-:W-:Y:S02]  /*8e80*/  SEL R21, R4, R3, !P0 ;  /* 0x0000000304157207 */ /* 0x000fe40004000000 */
[----:B------:R-:W-:-:S07]  /*8e90*/  SEL R20, R3, R4, !P0 ;  /* 0x0000000403147207 */ /* 0x000fce0004000000 */
.L_x_295:
[----:B------:R-:W-:-:S08]  /*8ea0*/  NOP ;  /* 0x0000000000007918 */ /* 0x000fd00000000000 */
[----:B------:R-:W0:-:S00]  /*8eb0*/  USETMAXREG.DEALLOC.CTAPOOL 0x28 ;  /* 0x00000028000079c8 */ /* 0x000e0000080e0500 */
[----:B0-----:R-:W-:-:S13]  /*8ec0*/  ISETP.NE.AND P0, PT, R0, RZ, PT ;  /* 0x000000ff0000720c */ /* 0x001fda0003f05270 */
[----:B------:R-:W-:Y:S05]  /*8ed0*/  @P0 EXIT ;  /* 0x000000000000094d */ /* 0x000fea0003800000 */
[----:B------:R-:W-:Y:S01]  /*8ee0*/  LOP3.LUT P0, RZ, R8, 0xff, RZ, 0xc0, !PT ;  /* 0x000000ff08ff7812 */ /* 0x000fe2000780c0ff */
[----:B------:R-:W-:Y:S02]  /*8ef0*/  IMAD.MOV.U32 R0, RZ, RZ, 0x1 ;  /* 0x00000001ff007424 */ /* 0x000fe400078e00ff */
[----:B------:R-:W-:-:S10]  /*8f00*/  IMAD.MOV.U32 R3, RZ, RZ, RZ ;  /* 0x000000ffff037224 */ /* 0x000fd400078e00ff */
[----:B------:R-:W-:Y:S05]  /*8f10*/  @!P0 BRA `(.L_x_298) ;  /* 0x0000000c004c8947 */ /* 0x000fea0003800000 */
[----:B------:R-:W0:Y:S01]  /*8f20*/  LDC R0, c[0x0][0x28c] ;  /* 0x0000a300ff007b82 */ /* 0x000e220000000800 */
[----:B------:R-:W1:Y:S01]  /*8f30*/  S2R R10, SR_CgaCtaId ;  /* 0x00000000000a7919 */ /* 0x000e620000008800 */
[----:B------:R-:W-:Y:S01]  /*8f40*/  ULDC UR5, c[0x0][0x658] ;  /* 0x0001960000057ab9 */ /* 0x000fe20000000800 */
[----:B------:R-:W-:Y:S01]  /*8f50*/  UMOV UR7, 0xffffffff ;  /* 0xffffffff00077882 */ /* 0x000fe20000000000 */
[----:B------:R-:W-:Y:S01]  /*8f60*/  ULDC UR6, c[0x0][0xc] ;  /* 0x0000030000067ab9 */ /* 0x000fe20000000800 */
[----:B------:R-:W-:Y:S01]  /*8f70*/  USHF.L.U32 UR8, UR7, UR5, URZ ;  /* 0x0000000507087299 */ /* 0x000fe2000800063f */
[----:B------:R-:W-:Y:S01]  /*8f80*/  BSSY B0, `(.L_x_298) ;  /* 0x00000cc000007945 */ /* 0x000fe20003800000 */
[----:B------:R-:W-:Y:S01]  /*8f90*/  UMOV UR9, 0x1 ;  /* 0x0000000100097882 */ /* 0x000fe20000000000 */
[----:B------:R-:W-:Y:S01]  /*8fa0*/  ULDC UR7, c[0x0][0x10] ;  /* 0x0000040000077ab9 */ /* 0x000fe20000000800 */
[----:B------:R-:W-:Y:S01]  /*8fb0*/  USHF.L.U32 UR18, UR9, UR5, URZ ;  /* 0x0000000509127299 */ /* 0x000fe2000800063f */
[----:B------:R-:W-:Y:S01]  /*8fc0*/  IMAD.MOV.U32 R9, RZ, RZ, 0x1 ;  /* 0x00000001ff097424 */ /* 0x000fe200078e00ff */
[----:B------:R-:W-:Y:S01]  /*8fd0*/  UIMAD.WIDE.U32 UR6, UR6, UR7, URZ ;  /* 0x00000007060672a5 */ /* 0x000fe2000f8e003f */
[----:B------:R-:W-:Y:S01]  /*8fe0*/  LOP3.LUT R13, R19, 0x2, RZ, 0xfc, !PT ;  /* 0x00000002130d7812 */ /* 0x000fe200078efcff */
[----:B------:R-:W-:Y:S01]  /*8ff0*/  ULDC UR5, c[0x0][0x14] ;  /* 0x0000050000057ab9 */ /* 0x000fe20000000800 */
[----:B------:R-:W-:Y:S01]  /*9000*/  ULDC UR4, c[0x0][0x600] ;  /* 0x0001800000047ab9 */ /* 0x000fe20000000800 */
[----:B------:R-:W-:-:S02]  /*9010*/  UIMAD.WIDE.U32 UR22, UR6, UR5, URZ ;  /* 0x00000005061672a5 */ /* 0x000fc4000f8e003f */
[----:B------:R-:W-:Y:S02]  /*9020*/  UIMAD UR13, UR7, UR5, URZ ;  /* 0x00000005070d72a4 */ /* 0x000fe4000f8e023f */
[----:B------:R-:W-:Y:S02]  /*9030*/  UIADD3 UR4, UR4, -0x1, URZ ;  /* 0xffffffff04047890 */ /* 0x000fe4000fffe03f */
[----:B------:R-:W-:Y:S02]  /*9040*/  ULOP3.LUT UR17, URZ, UR8, URZ, 0x33, !UPT ;  /* 0x000000083f117292 */ /* 0x000fe4000f8e333f */
[----:B------:R-:W-:Y:S01]  /*9050*/  UIADD3 UR13, UR23, UR13, URZ ;  /* 0x0000000d170d7290 */ /* 0x000fe2000fffe03f */
[----:B0-----:R-:W-:Y:S01]  /*9060*/  VIADD R0, R0, 0x7f ;  /* 0x0000007f00007836 */ /* 0x001fe20000000000 */
[----:B------:R-:W-:-:S04]  /*9070*/  ULDC.64 UR24, c[0x0][0x198] ;  /* 0x0000660000187ab9 */ /* 0x000fc80000000a00 */
[----:B------:R-:W-:-:S04]  /*9080*/  SHF.R.S32.HI R3, RZ, 0x1f, R0 ;  /* 0x0000001fff037819 */ /* 0x000fc80000011400 */
[----:B------:R-:W-:Y:S01]  /*9090*/  LEA.HI R8, R3, R0, RZ, 0x7 ;  /* 0x0000000003087211 */ /* 0x000fe200078f38ff */
[C---:B-1----:R-:W-:Y:S02]  /*90a0*/  IMAD.SHL.U32 R4, R10.reuse, 0x4000, RZ ;  /* 0x000040000a047824 */ /* 0x042fe400078e00ff */
[----:B------:R-:W-:Y:S01]  /*90b0*/  IMAD.SHL.U32 R10, R10, 0x80, RZ ;  /* 0x000000800a0a7824 */ /* 0x000fe200078e00ff */
[----:B------:R-:W-:Y:S01]  /*90c0*/  SHF.R.S32.HI R8, RZ, 0x7, R8 ;  /* 0x00000007ff087819 */ /* 0x000fe20000011408 */
[----:B------:R-:W-:Y:S01]  /*90d0*/  IMAD.MOV.U32 R0, RZ, RZ, 0x1 ;  /* 0x00000001ff007424 */ /* 0x000fe200078e00ff */
[----:B------:R-:W-:Y:S01]  /*90e0*/  LOP3.LUT R4, R4, 0x4000, RZ, 0xc0, !PT ;  /* 0x0000400004047812 */ /* 0x000fe200078ec0ff */
[----:B------:R-:W-:Y:S01]  /*90f0*/  IMAD.MOV.U32 R3, RZ, RZ, RZ ;  /* 0x000000ffff037224 */ /* 0x000fe200078e00ff */
[----:B------:R-:W-:Y:S01]  /*9100*/  LOP3.LUT R10, R10, 0x80, RZ, 0xc0, !PT ;  /* 0x000000800a0a7812 */ /* 0x000fe200078ec0ff */
[----:B------:R-:W-:Y:S01]  /*9110*/  VIADD R12, R8, 0x1 ;  /* 0x00000001080c7836 */ /* 0x000fe20000000000 */
[----:B------:R-:W-:-:S07]  /*9120*/  LOP3.LUT R11, R4, 0x10100, RZ, 0xfc, !PT ;  /* 0x00010100040b7812 */ /* 0x000fce00078efcff */
.L_x_309:
[----:B------:R-:W-:-:S03]  /*9130*/  UMOV UR5, 0xffffffff ;  /* 0xffffffff00057882 */ /* 0x000fc60000000000 */
[----:B------:R-:W-:Y:S05]  /*9140*/  BRA.DIV UR5, `(.L_x_299) ;  /* 0x0000000e05a87947 */ /* 0x000fea000b800000 */
[----:B------:R-:W-:-:S13]  /*9150*/  ELECT P6, URZ, PT ;  /* 0x00000000003f782f */ /* 0x000fda00038c0000 */
.L_x_320:
[----:B------:R-:W0:Y:S01]  /*9160*/  LDC R4, c[0x0][0x28c] ;  /* 0x0000a300ff047b82 */ /* 0x000e220000000800 */
[----:B------:R-:W-:Y:S01]  /*9170*/  BSSY B1, `(.L_x_300) ;  /* 0x0000038000017945 */ /* 0x000fe20003800000 */
[----:B0-----:R-:W-:-:S13]  /*9180*/  ISETP.LT.OR P6, PT, R4, 0x1, !P6 ;  /* 0x000000010400780c */ /* 0x001fda00077c1670 */
[----:B------:R-:W-:Y:S05]  /*9190*/  @P6 BRA `(.L_x_301) ;  /* 0x0000000000d46947 */ /* 0x000fea0003800000 */
[----:B------:R-:W-:Y:S02]  /*91a0*/  IMAD R21, R21, 0x100, R10 ;  /* 0x0000010015157824 */ /* 0x000fe400078e020a */
[----:B------:R-:W-:Y:S02]  /*91b0*/  IMAD.SHL.U32 R22, R20, 0x80, RZ ;  /* 0x0000008014167824 */ /* 0x000fe400078e00ff */
[----:B------:R-:W-:Y:S02]  /*91c0*/  IMAD.MOV.U32 R24, RZ, RZ, RZ ;  /* 0x000000ffff187224 */ /* 0x000fe400078e00ff */
[----:B------:R-:W-:Y:S02]  /*91d0*/  IMAD.MOV.U32 R4, RZ, RZ, R12 ;  /* 0x000000ffff047224 */ /* 0x000fe400078e000c */
[----:B------:R-:W-:Y:S02]  /*91e0*/  IMAD.MOV.U32 R5, RZ, RZ, R0 ;  /* 0x000000ffff057224 */ /* 0x000fe400078e0000 */
[----:B------:R-:W-:-:S07]  /*91f0*/  IMAD.MOV.U32 R14, RZ, RZ, R3 ;  /* 0x000000ffff0e7224 */ /* 0x000fce00078e0003 */
.L_x_304:
[----:B------:R-:W0:Y:S01]  /*9200*/  S2R R20, SR_CgaCtaId ;  /* 0x0000000000147919 */ /* 0x000e220000008800 */
[----:B------:R-:W-:Y:S02]  /*9210*/  MOV R7, 0x400 ;  /* 0x0000040000077802 */ /* 0x000fe40000000f00 */
[----:B------:R-:W-:-:S13]  /*9220*/  LOP3.LUT P1, RZ, R18, 0x7f, RZ, 0xc0, !PT ;  /* 0x0000007f12ff7812 */ /* 0x000fda000782c0ff */
[----:B------:R-:W1:Y:S01]  /*9230*/  @!P1 LDC R15, c[0x0][0x500] ;  /* 0x00014000ff0f9b82 */ /* 0x000e620000000800 */
[----:B0-----:R-:W-:Y:S02]  /*9240*/  LEA R23, R20, R7, 0x18 ;  /* 0x0000000714177211 */ /* 0x001fe400078ec0ff */
[----:B------:R-:W-:-:S03]  /*9250*/  SHF.L.U32 R7, R5, 0x1f, RZ ;  /* 0x0000001f05077819 */ /* 0x000fc600000006ff */
[----:B------:R-:W-:-:S04]  /*9260*/  IMAD R20, R14, 0x8, R23 ;  /* 0x000000080e147824 */ /* 0x000fc800078e0217 */
[----:B------:R-:W0:Y:S02]  /*9270*/  SYNCS.PHASECHK.TRANS64.TRYWAIT P0, [R20+URZ+0x20], R7 ;  /* 0x00002007140075a7 */ /* 0x000e24000800017f */
[----:B01----:R-:W-:Y:S05]  /*9280*/  @!P0 BRA `(.L_x_302) ;  /* 0x0000000c00788947 */ /* 0x003fea0003800000 */
.L_x_321:
[----:B0-----:R-:W-:Y:S01]  /*9290*/  PRMT R7, R13, 0x9910, RZ ;  /* 0x000099100d077816 */ /* 0x001fe200000000ff */
[----:B------:R0:W-:Y:S03]  /*92a0*/  @!P1 SYNCS.ARRIVE.TRANS64 RZ, [R20+URZ], R15 ;  /* 0x0000000f14ff99a7 */ /* 0x0001e6000800003f */
[----:B------:R-:W-:-:S13]  /*92b0*/  ISETP.NE.AND P0, PT, R7, 0x2, PT ;  /* 0x000000020700780c */ /* 0x000fda0003f05270 */
[----:B0-----:R-:W-:Y:S05]  /*92c0*/  @P0 BRA `(.L_x_303) ;  /* 0x0000000000040947 */ /* 0x001fea0003800000 */
[----:B------:R-:W-:Y:S01]  /*92d0*/  BPT.TRAP 0x1 ;  /* 0x000000040000795c */ /* 0x000fe20000300000 */
.L_x_303:
[----:B------:R-:W-:Y:S01]  /*92e0*/  R2UR UR19, R23 ;  /* 0x00000000171372ca */ /* 0x000fe200000e0000 */
[----:B------:R-:W-:Y:S01]  /*92f0*/  IMAD R23, R14, 0x4000, R23 ;  /* 0x000040000e177824 */ /* 0x000fe200078e0217 */
[----:B------:R-:W-:Y:S01]  /*9300*/  R2UR UR9, R20 ;  /* 0x00000000140972ca */ /* 0x000fe200000e0000 */
[----:B------:R-:W-:Y:S01]  /*9310*/  IMAD R7, R14, 0x8000, R11 ;  /* 0x000080000e077824 */ /* 0x000fe200078e020b */
[----:B------:R-:W-:Y:S01]  /*9320*/  UIADD3 UR6, UP0, UR24, 0xf0, URZ ;  /* 0x000000f018067890 */ /* 0x000fe2000ff1e03f */
[----:B------:R-:W-:Y:S01]  /*9330*/  VIADD R4, R4, 0xffffffff ;  /* 0xffffffff04047836 */ /* 0x000fe20000000000 */
[----:B------:R-:W-:Y:S01]  /*9340*/  R2UR UR5, R23 ;  /* 0x00000000170572ca */ /* 0x000fe200000e0000 */
[----:B------:R-:W-:Y:S01]  /*9350*/  UIADD3 UR26, UP1, UR24, 0x1f0, URZ ;  /* 0x000001f0181a7890 */ /* 0x000fe2000ff3e03f */
[----:B------:R-:W-:Y:S01]  /*9360*/  R2UR UR8, R7 ;  /* 0x00000000070872ca */ /* 0x000fe200000e0000 */
[----:B------:R-:W-:Y:S01]  /*9370*/  UIADD3.X UR7, URZ, UR25, URZ, UP0, !UPT ;  /* 0x000000193f077290 */ /* 0x000fe200087fe43f */
[----:B------:R-:W-:Y:S01]  /*9380*/  R2UR UR11, R22 ;  /* 0x00000000160b72ca */ /* 0x000fe200000e0000 */
[----:B------:R-:W-:Y:S01]  /*9390*/  VIADD R14, R14, 0x1 ;  /* 0x000000010e0e7836 */ /* 0x000fe20000000000 */
[----:B------:R-:W-:Y:S01]  /*93a0*/  R2UR UR10, R24 ;  /* 0x00000000180a72ca */ /* 0x000fe200000e0000 */
[----:B------:R-:W-:Y:S01]  /*93b0*/  UIADD3.X UR27, URZ, UR25, URZ, UP1, !UPT ;  /* 0x000000193f1b7290 */ /* 0x000fe20008ffe43f */
[----:B------:R-:W-:Y:S01]  /*93c0*/  R2UR UR12, R6 ;  /* 0x00000000060c72ca */ /* 0x000fe200000e0000 */
[----:B------:R-:W-:Y:S01]  /*93d0*/  UMOV UR14, 0x0 ;  /* 0x00000000000e7882 */ /* 0x000fe20000000000 */
[----:B------:R-:W-:Y:S01]  /*93e0*/  R2UR UR20, R21 ;  /* 0x00000000151472ca */ /* 0x000fe200000e0000 */
[----:B------:R-:W-:Y:S01]  /*93f0*/  UMOV UR15, 0x10000000 ;  /* 0x10000000000f7882 */ /* 0x000fe20000000000 */
[----:B------:R-:W-:Y:S01]  /*9400*/  ISETP.GT.AND P1, PT, R4, 0x1, PT ;  /* 0x000000010400780c */ /* 0x000fe20003f24270 */
[----:B------:R-:W-:Y:S01]  /*9410*/  UIADD3 UR16, UR5, 0x100, URZ ;  /* 0x0000010005107890 */ /* 0x000fe2000fffe03f */
[----:B------:R-:W-:Y:S01]  /*9420*/  ISETP.NE.AND P0, PT, R14, 0x4, PT ;  /* 0x000000040e00780c */ /* 0x000fe20003f05270 */
[----:B------:R-:W-:Y:S01]  /*9430*/  UIADD3 UR5, UR19, UR8, URZ ;  /* 0x0000000813057290 */ /* 0x000fe2000fffe03f */
[----:B------:R-:W-:Y:S01]  /*9440*/  VIADD R24, R24, 0x80 ;  /* 0x0000008018187836 */ /* 0x000fe20000000000 */
[----:B------:R-:W-:Y:S01]  /*9450*/  UMOV UR21, 0x30000 ;  /* 0x0003000000157882 */ /* 0x000fe20000000000 */
[----:B------:R-:W-:-:S02]  /*9460*/  SEL R20, RZ, 0x1, P0 ;  /* 0x00000001ff147807 */ /* 0x000fc40000000000 */
[----:B------:R-:W-:Y:S01]  /*9470*/  UMOV UR8, UR16 ;  /* 0x0000001000087c82 */ /* 0x000fe20008000000 */
[----:B------:R-:W-:Y:S01]  /*9480*/  SEL R14, R14, RZ, P0 ;  /* 0x000000ff0e0e7207 */ /* 0x000fe20000000000 */
[----:B------:R0:W-:Y:S01]  /*9490*/  UTMALDG.3D [UR8], [UR6], desc[UR14] ;  /* 0x00000e08060075b4 */ /* 0x0001e20008011000 */
[----:B------:R-:W-:Y:S01]  /*94a0*/  LOP3.LUT R5, R5, R20, RZ, 0x3c, !PT ;  /* 0x0000001405057212 */ /* 0x000fe200078e3cff */
[----:B0-----:R-:W-:Y:S01]  /*94b0*/  UMOV UR11, UR20 ;  /* 0x00000014000b7c82 */ /* 0x001fe20008000000 */
[----:B------:R-:W-:Y:S02]  /*94c0*/  UMOV UR8, UR5 ;  /* 0x0000000500087c82 */ /* 0x000fe40008000000 */
[----:B------:R0:W-:Y:S02]  /*94d0*/  UTMALDG.3D.MULTICAST [UR8], [UR26], UR21, desc[UR14] ;  /* 0x00000e081a0073b4 */ /* 0x0001e40008011815 */
[----:B0-----:R-:W-:Y:S05]  /*94e0*/  @P1 BRA `(.L_x_304) ;  /* 0xfffffffc00441947 */ /* 0x001fea000383ffff */
.L_x_301:
[----:B------:R-:W-:Y:S05]  /*94f0*/  BSYNC B1 ;  /* 0x0000000000017941 */ /* 0x000fea0003800000 */
.L_x_300:
[----:B------:R-:W-:Y:S01]  /*9500*/  LOP3.LUT P1, RZ, R9, 0xff, RZ, 0xc0, !PT ;  /* 0x000000ff09ff7812 */ /* 0x000fe2000782c0ff */
[----:B------:R-:W-:Y:S01]  /*9510*/  IMAD.IADD R3, R8, 0x1, R3 ;  /* 0x0000000108037824 */ /* 0x000fe200078e0203 */
[----:B------:R-:W-:Y:S01]  /*9520*/  IADD3 R16, P2, R16, UR22, RZ ;  /* 0x0000001610107c10 */ /* 0x000fe2000ff5e0ff */
[----:B------:R-:W-:Y:S01]  /*9530*/  ULDC.64 UR6, c[0x0][0x650] ;  /* 0x0001940000067ab9 */ /* 0x000fe20000000a00 */
[----:B------:R-:W-:Y:S01]  /*9540*/  BSSY B1, `(.L_x_305) ;  /* 0x000006d000017945 */ /* 0x000fe20003800000 */
[----:B------:R-:W-:Y:S01]  /*9550*/  IMAD.MOV.U32 R20, RZ, RZ, -0x1 ;  /* 0xffffffffff147424 */ /* 0x000fe200078e00ff */
[----:B------:R-:W-:Y:S01]  /*9560*/  ISETP.GT.U32.AND P0, PT, R3, 0x3, PT ;  /* 0x000000030300780c */ /* 0x000fe20003f04070 */
[----:B------:R-:W-:Y:S01]  /*9570*/  IMAD.MOV.U32 R21, RZ, RZ, -0x1 ;  /* 0xffffffffff157424 */ /* 0x000fe200078e00ff */
[----:B------:R-:W-:Y:S02]  /*9580*/  SHF.R.U32.HI R4, RZ, 0x2, R3 ;  /* 0x00000002ff047819 */ /* 0x000fe40000011603 */
[----:B------:R-:W-:-:S02]  /*9590*/  ISETP.LT.U32.AND P0, PT, R8, 0x4, P0 ;  /* 0x000000040800780c */ /* 0x000fc40000701070 */
[----:B------:R-:W-:Y:S01]  /*95a0*/  IADD3.X R17, R17, UR13, RZ, P2, !PT ;  /* 0x0000000d11117c10 */ /* 0x000fe200097fe4ff */
[----:B------:R-:W0:Y:S01]  /*95b0*/  @P1 S2R R6, SR_CgaCtaId ;  /* 0x0000000000061919 */ /* 0x000e220000008800 */
[----:B------:R-:W-:Y:S02]  /*95c0*/  @P1 MOV R5, 0x400 ;  /* 0x0000040000051802 */ /* 0x000fe40000000f00 */
[----:B------:R-:W-:Y:S02]  /*95d0*/  ISETP.GE.U32.AND P2, PT, R16, UR6, PT ;  /* 0x0000000610007c0c */ /* 0x000fe4000bf46070 */
[----:B------:R-:W-:Y:S02]  /*95e0*/  LOP3.LUT R4, R4, 0x1, RZ, 0xc0, !PT ;  /* 0x0000000104047812 */ /* 0x000fe400078ec0ff */
[----:B------:R-:W-:Y:S02]  /*95f0*/  LOP3.LUT R3, R3, 0x3, RZ, 0xc0, !PT ;  /* 0x0000000303037812 */ /* 0x000fe400078ec0ff */
[----:B------:R-:W-:-:S02]  /*9600*/  PRMT R9, RZ, 0x7610, R9 ;  /* 0x00007610ff097816 */ /* 0x000fc40000000009 */
[----:B0-----:R-:W-:Y:S01]  /*9610*/  @P1 LEA R5, R6, R5, 0x18 ;  /* 0x0000000506051211 */ /* 0x001fe200078ec0ff */
[----:B------:R-:W-:-:S03]  /*9620*/  IMAD.MOV.U32 R6, RZ, RZ, -0x1 ;  /* 0xffffffffff067424 */ /* 0x000fc600078e00ff */
[----:B------:R0:W-:Y:S01]  /*9630*/  @P1 SYNCS.ARRIVE.TRANS64.A1T0 RZ, [R5+URZ+0x58], RZ ;  /* 0x000058ff05ff19a7 */ /* 0x0001e2000810003f */
[----:B------:R-:W-:-:S04]  /*9640*/  ISETP.NE.U32.AND P1, PT, R4, 0x1, PT ;  /* 0x000000010400780c */ /* 0x000fc80003f25070 */
[----:B------:R-:W-:Y:S02]  /*9650*/  ISETP.GT.U32.AND P1, PT, R8, 0x3, !P1 ;  /* 0x000000030800780c */ /* 0x000fe40004f24070 */
[----:B0-----:R-:W-:Y:S02]  /*9660*/  SEL R5, RZ, 0x1, !P0 ;  /* 0x00000001ff057807 */ /* 0x001fe40004000000 */
[----:B------:R-:W-:Y:S02]  /*9670*/  ISETP.GE.U32.AND.EX P0, PT, R17, UR7, PT, P2 ;  /* 0x0000000711007c0c */ /* 0x000fe4000bf06120 */
[----:B------:R-:W-:-:S04]  /*9680*/  SEL R4, RZ, 0x1, !P1 ;  /* 0x00000001ff047807 */ /* 0x000fc80004800000 */
[----:B------:R-:W-:Y:S02]  /*9690*/  LOP3.LUT R0, R4, R0, R5, 0x96, !PT ;  /* 0x0000000004007212 */ /* 0x000fe400078e9605 */
[----:B------:R-:W-:-:S05]  /*96a0*/  PRMT R4, RZ, 0x7610, R4 ;  /* 0x00007610ff047816 */ /* 0x000fca0000000004 */
[----:B------:R-:W-:Y:S05]  /*96b0*/  @P0 BRA `(.L_x_306) ;  /* 0x0000000400540947 */ /* 0x000fea0003800000 */
[----:B------:R-:W0:Y:S01]  /*96c0*/  S2R R15, SR_CTAID.X ;  /* 0x00000000000f7919 */ /* 0x000e220000002500 */
[----:B------:R-:W-:Y:S01]  /*96d0*/  ULDC.64 UR6, c[0x0][0x628] ;  /* 0x00018a0000067ab9 */ /* 0x000fe20000000a00 */
[----:B------:R-:W-:Y:S01]  /*96e0*/  ULDC UR8, c[0x0][0x630] ;  /* 0x00018c0000087ab9 */ /* 0x000fe20000000800 */
[----:B------:R-:W-:Y:S01]  /*96f0*/  ISETP.NE.U32.AND P0, PT, RZ, UR6, PT ;  /* 0x00000006ff007c0c */ /* 0x000fe2000bf05070 */
[----:B------:R-:W1:Y:S01]  /*9700*/  S2R R20, SR_CTAID.Y ;  /* 0x0000000000147919 */ /* 0x000e620000002600 */
[----:B------:R-:W-:Y:S01]  /*9710*/  ULDC UR9, c[0x0][0x150] ;  /* 0x0000540000097ab9 */ /* 0x000fe20000000800 */
[----:B------:R-:W-:Y:S01]  /*9720*/  IMAD.MOV.U32 R4, RZ, RZ, R16 ;  /* 0x000000ffff047224 */ /* 0x000fe200078e0010 */
[----:B------:R-:W-:Y:S01]  /*9730*/  ISETP.NE.AND.EX P0, PT, RZ, UR7, PT, P0 ;  /* 0x00000007ff007c0c */ /* 0x000fe2000bf05300 */
[----:B------:R-:W-:Y:S01]  /*9740*/  IMAD.MOV.U32 R5, RZ, RZ, R17 ;  /* 0x000000ffff057224 */ /* 0x000fe200078e0011 */
[----:B0-----:R-:W-:-:S11]  /*9750*/  I2FP.F32.U32 R22, R15 ;  /* 0x0000000f00167245 */ /* 0x001fd60000201000 */
[----:B------:R-:W-:Y:S05]  /*9760*/  @!P0 BRA `(.L_x_307) ;  /* 0x0000000000288947 */ /* 0x000fea0003800000 */
[----:B------:R-:W-:Y:S02]  /*9770*/  ULDC UR5, c[0x0][0x634] ;  /* 0x00018d0000057ab9 */ /* 0x000fe40000000800 */
[----:B------:R-:W-:-:S05]  /*9780*/  IADD3 R5, P0, R16, UR5, RZ ;  /* 0x0000000510057c10 */ /* 0x000fca000ff1e0ff */
[----:B------:R-:W-:-:S04]  /*9790*/  IMAD.X R21, RZ, RZ, R17, P0 ;  /* 0x000000ffff157224 */ /* 0x000fc800000e0611 */
[----:B------:R-:W-:-:S04]  /*97a0*/  IMAD.WIDE.U32 R6, R21, UR6, RZ ;  /* 0x0000000615067c25 */ /* 0x000fc8000f8e00ff */
[----:B------:R-:W-:-:S04]  /*97b0*/  IMAD.WIDE.U32 R6, P0, R5, UR7, R6 ;  /* 0x0000000705067c25 */ /* 0x000fc8000f800006 */
[----:B------:R-:W-:-:S04]  /*97c0*/  IMAD.WIDE.U32 R4, R5, UR6, RZ ;  /* 0x0000000605047c25 */ /* 0x000fc8000f8e00ff */
[----:B------:R-:W-:Y:S01]  /*97d0*/  IMAD.MOV.U32 R4, RZ, RZ, R7 ;  /* 0x000000ffff047224 */ /* 0x000fe200078e0007 */
[----:B------:R-:W-:Y:S01]  /*97e0*/  IADD3 RZ, P1, R5, R6, RZ ;  /* 0x0000000605ff7210 */ /* 0x000fe20007f3e0ff */
[----:B------:R-:W-:-:S04]  /*97f0*/  IMAD.X R5, RZ, RZ, RZ, P0 ;  /* 0x000000ffff057224 */ /* 0x000fc800000e06ff */
[----:B------:R-:W-:-:S08]  /*9800*/  IMAD.WIDE.U32.X R4, R21, UR7, R4, P1 ;  /* 0x0000000715047c25 */ /* 0x000fd000088e0404 */
.L_x_307:
[--C-:B------:R-:W-:Y:S01]  /*9810*/  SHF.R.U64 R14, R4, UR8, R5.reuse ;  /* 0x00000008040e7c19 */ /* 0x100fe20008001205 */
[----:B------:R-:W-:Y:S01]  /*9820*/  FMUL R22, R22, UR9 ;  /* 0x0000000916167c20 */ /* 0x000fe20008400000 */
[----:B------:R-:W-:Y:S01]  /*9830*/  SHF.R.U32.HI R4, RZ, UR8, R5 ;  /* 0x00000008ff047c19 */ /* 0x000fe20008011605 */
[----:B------:R-:W0:Y:S01]  /*9840*/  LDC R6, c[0x0][0x144] ;  /* 0x00005100ff067b82 */ /* 0x000e220000000800 */
[----:B------:R-:W-:Y:S01]  /*9850*/  IADD3 R5, P0, RZ, -R14, RZ ;  /* 0x8000000eff057210 */ /* 0x000fe20007f1e0ff */
[----:B------:R-:W-:Y:S01]  /*9860*/  ULDC UR5, c[0x0][0x154] ;  /* 0x0000550000057ab9 */ /* 0x000fe20000000800 */
[----:B-1----:R-:W-:Y:S01]  /*9870*/  I2FP.F32.U32 R7, R20 ;  /* 0x0000001400077245 */ /* 0x002fe20000201000 */
[----:B------:R-:W1:Y:S01]  /*9880*/  F2I.U32.TRUNC.NTZ R22, R22 ;  /* 0x0000001600167305 */ /* 0x000e62000020f000 */
[----:B------:R-:W-:Y:S01]  /*9890*/  ULDC.64 UR6, c[0x0][0x620] ;  /* 0x0001880000067ab9 */ /* 0x000fe20000000a00 */
[----:B------:R-:W-:Y:S01]  /*98a0*/  IMAD.X R4, RZ, RZ, ~R4, P0 ;  /* 0x000000ffff047224 */ /* 0x000fe200000e0e04 */
[----:B------:R-:W-:Y:S01]  /*98b0*/  ISETP.NE.AND P2, PT, R2, 0x1, PT ;  /* 0x000000010200780c */ /* 0x000fe20003f45270 */
[----:B------:R-:W-:Y:S01]  /*98c0*/  FMUL R23, R7, UR5 ;  /* 0x0000000507177c20 */ /* 0x000fe20008400000 */
[----:B------:R-:W2:Y:S01]  /*98d0*/  LDC R25, c[0x0][0x148] ;  /* 0x00005200ff197b82 */ /* 0x000ea20000000800 */
[----:B------:R-:W-:Y:S01]  /*98e0*/  IMAD R4, R4, UR6, RZ ;  /* 0x0000000604047c24 */ /* 0x000fe2000f8e02ff */
[----:B------:R-:W-:-:S03]  /*98f0*/  ULDC UR5, c[0x0][0x618] ;  /* 0x0001860000057ab9 */ /* 0x000fc60000000800 */
[----:B------:R-:W3:Y:S01]  /*9900*/  F2I.U32.TRUNC.NTZ R23, R23 ;  /* 0x0000001700177305 */ /* 0x000ee2000020f000 */
[C---:B------:R-:W-:Y:S02]  /*9910*/  IMAD R7, R5.reuse, UR7, R4 ;  /* 0x0000000705077c24 */ /* 0x040fe4000f8e0204 */
[----:B------:R-:W-:Y:S01]  /*9920*/  IMAD.WIDE.U32 R4, R5, UR6, R16 ;  /* 0x0000000605047c25 */ /* 0x000fe2000f8e0010 */
[----:B------:R-:W-:Y:S02]  /*9930*/  ULDC.64 UR6, c[0x0][0x640] ;  /* 0x0001900000067ab9 */ /* 0x000fe40000000a00 */
[----:B------:R-:W-:Y:S01]  /*9940*/  ISETP.NE.U32.AND P0, PT, RZ, UR6, PT ;  /* 0x00000006ff007c0c */ /* 0x000fe2000bf05070 */
[----:B------:R-:W-:Y:S02]  /*9950*/  IMAD.IADD R5, R5, 0x1, R7 ;  /* 0x0000000105057824 */ /* 0x000fe400078e0207 */
[----:B-1----:R-:W-:Y:S01]  /*9960*/  IMAD.MOV R22, RZ, RZ, -R22 ;  /* 0x000000ffff167224 */ /* 0x002fe200078e0a16 */
[----:B------:R-:W-:-:S02]  /*9970*/  ISETP.NE.AND.EX P0, PT, RZ, UR7, PT, P0 ;  /* 0x00000007ff007c0c */ /* 0x000fc4000bf05300 */
[----:B------:R-:W-:Y:S01]  /*9980*/  SHF.R.U64 R21, R4, UR5, R5 ;  /* 0x0000000504157c19 */ /* 0x000fe20008001205 */
[----:B0-----:R-:W-:Y:S01]  /*9990*/  IMAD R15, R6, R22, R15 ;  /* 0x00000016060f7224 */ /* 0x001fe200078e020f */
[----:B------:R-:W-:Y:S01]  /*99a0*/  SHF.R.U32.HI R4, RZ, UR5, R5 ;  /* 0x00000005ff047c19 */ /* 0x000fe20008011605 */
[----:B------:R-:W-:Y:S01]  /*99b0*/  ULDC UR5, c[0x0][0x608] ;  /* 0x0001820000057ab9 */ /* 0x000fe20000000800 */
[----:B---3--:R-:W-:Y:S02]  /*99c0*/  IMAD.MOV R6, RZ, RZ, -R23 ;  /* 0x000000ffff067224 */ /* 0x008fe400078e0a17 */
[--C-:B------:R-:W-:Y:S02]  /*99d0*/  SHF.R.U64 R22, R21, UR5, R4.reuse ;  /* 0x0000000515167c19 */ /* 0x100fe40008001204 */
[----:B------:R-:W-:Y:S01]  /*99e0*/  SHF.R.U32.HI R5, RZ, UR5, R4 ;  /* 0x00000005ff057c19 */ /* 0x000fe20008011604 */
[----:B------:R-:W-:Y:S01]  /*99f0*/  ULDC UR5, c[0x0][0x658] ;  /* 0x0001960000057ab9 */ /* 0x000fe20000000800 */
[----:B--2---:R-:W-:-:S02]  /*9a00*/  @P2 IMAD R15, R25, R6, R20 ;  /* 0x00000006190f2224 */ /* 0x004fc400078e0214 */
[--C-:B------:R-:W-:Y:S02]  /*9a10*/  SHF.R.U64 R20, R22, UR5, R5.reuse ;  /* 0x0000000516147c19 */ /* 0x100fe40008001205 */
[----:B------:R-:W-:-:S03]  /*9a20*/  SHF.R.U32.HI R23, RZ, UR5, R5 ;  /* 0x00000005ff177c19 */ /* 0x000fc60008011605 */
[----:B------:R-:W-:Y:S02]  /*9a30*/  IMAD.MOV.U32 R6, RZ, RZ, R20 ;  /* 0x000000ffff067224 */ /* 0x000fe400078e0014 */
[----:B------:R-:W-:Y:S01]  /*9a40*/  IMAD.MOV.U32 R5, RZ, RZ, R23 ;  /* 0x000000ffff057224 */ /* 0x000fe200078e0017 */
[----:B------:R-:W-:Y:S06]  /*9a50*/  @!P0 BRA `(.L_x_308) ;  /* 0x00000000002c8947 */ /* 0x000fec0003800000 */
        /* <DEDUP_REMOVED lines=9> */
[----:B------:R-:W-:-:S04]  /*9af0*/  IMAD.WIDE.U32.X R4, R23, UR7, R4, P1 ;  /* 0x0000000717047c25 */ /* 0x000fc800088e0404 */
[----:B------:R-:W-:-:S07]  /*9b00*/  IMAD.MOV.U32 R6, RZ, RZ, R4 ;  /* 0x000000ffff067224 */ /* 0x000fce00078e0004 */
.L_x_308:
[----:B------:R-:W-:Y:S01]  /*9b10*/  ULDC UR5, c[0x0][0x648] ;  /* 0x0001920000057ab9 */ /* 0x000fe20000000800 */
[----:B------:R-:W-:Y:S01]  /*9b20*/  LOP3.LUT R4, R22, UR17, RZ, 0xc0, !PT ;  /* 0x0000001116047c12 */ /* 0x000fe2000f8ec0ff */
[----:B------:R-:W-:Y:S01]  /*9b30*/  ULDC UR6, c[0x0][0x610] ;  /* 0x0001840000067ab9 */ /* 0x000fe20000000800 */
[----:B------:R-:W-:Y:S01]  /*9b40*/  SHF.R.U64 R5, R6, UR5, R5 ;  /* 0x0000000506057c19 */ /* 0x000fe20008001205 */
[----:B------:R-:W-:Y:S01]  /*9b50*/  ULDC UR5, c[0x0][0x638] ;  /* 0x00018e0000057ab9 */ /* 0x000fe20000000800 */
[----:B------:R-:W-:Y:S01]  /*9b60*/  LOP3.LUT R21, R21, UR4, RZ, 0xc0, !PT ;  /* 0x0000000415157c12 */ /* 0x000fe2000f8ec0ff */
[----:B------:R-:W-:Y:S02]  /*9b70*/  IMAD.MOV.U32 R6, RZ, RZ, R14 ;  /* 0x000000ffff067224 */ /* 0x000fe400078e000e */
[----:B------:R-:W-:Y:S02]  /*9b80*/  IMAD.MOV R7, RZ, RZ, -R5 ;  /* 0x000000ffff077224 */ /* 0x000fe400078e0a05 */
[----:B------:R-:W-:-:S02]  /*9b90*/  IMAD R4, R5, UR18, R4 ;  /* 0x0000001205047c24 */ /* 0x000fc4000f8e0204 */
[----:B------:R-:W-:Y:S01]  /*9ba0*/  IMAD R20, R7, UR5, R20 ;  /* 0x0000000507147c24 */ /* 0x000fe2000f8e0214 */
[----:B------:R-:W-:Y:S01]  /*9bb0*/  ULDC UR5, c[0x0][0x600] ;  /* 0x0001800000057ab9 */ /* 0x000fe20000000800 */
[----:B------:R-:W-:Y:S02]  /*9bc0*/  IMAD R15, R4, UR6, R15 ;  /* 0x00000006040f7c24 */ /* 0x000fe4000f8e020f */
[----:B------:R-:W-:Y:S02]  /*9bd0*/  IMAD R20, R20, UR5, R21 ;  /* 0x0000000514147c24 */ /* 0x000fe4000f8e0215 */
[----:B------:R-:W-:-:S03]  /*9be0*/  IMAD.MOV.U32 R4, RZ, RZ, 0x1 ;  /* 0x00000001ff047424 */ /* 0x000fc600078e00ff */
[----:B------:R-:W-:Y:S02]  /*9bf0*/  SEL R21, R20, R15, !P2 ;  /* 0x0000000f14157207 */ /* 0x000fe40005000000 */
[----:B------:R-:W-:-:S07]  /*9c00*/  SEL R20, R15, R20, !P2 ;  /* 0x000000140f147207 */ /* 0x000fce0005000000 */
.L_x_306:
[----:B------:R-:W-:Y:S05]  /*9c10*/  BSYNC B1 ;  /* 0x0000000000017941 */ /* 0x000fea0003800000 */
.L_x_305:
[----:B------:R-:W-:-:S13]  /*9c20*/  LOP3.LUT P0, RZ, R4, 0xff, RZ, 0xc0, !PT ;  /* 0x000000ff04ff7812 */ /* 0x000fda000780c0ff */
[----:B------:R-:W-:Y:S05]  /*9c30*/  @P0 BRA `(.L_x_309) ;  /* 0xfffffff4003c0947 */ /* 0x000fea000383ffff */
[----:B------:R-:W-:Y:S05]  /*9c40*/  BSYNC B0 ;  /* 0x0000000000007941 */ /* 0x000fea0003800000 */
.L_x_298:
[----:B------:R-:W-:-:S03]  /*9c50*/  UMOV UR5, 0xffffffff ;  /* 0xffffffff00057882 */ /* 0x000fc60000000000 */
[----:B------:R-:W-:Y:S05]  /*9c60*/  BRA.DIV UR5, `(.L_x_310) ;  /* 0x0000000605147947 */ /* 0x000fea000b800000 */
[----:B------:R-:W-:-:S13]  /*9c70*/  ELECT P6, URZ, PT ;  /* 0x00000000003f782f */ /* 0x000fda00038c0000 */
.L_x_324:
[----:B------:R-:W-:Y:S04]  /*9c80*/  BSSY B0, `(.L_x_311) ;  /* 0x000002b000007945 */ /* 0x000fe80003800000 */
[----:B------:R-:W-:Y:S05]  /*9c90*/  @!P6 BRA `(.L_x_312) ;  /* 0x0000000000a4e947 */ /* 0x000fea0003800000 */
[----:B------:R-:W-:-:S04]  /*9ca0*/  LOP3.LUT R19, R19, 0x2, RZ, 0xfc, !PT ;  /* 0x0000000213137812 */ /* 0x000fc800078efcff */
[----:B------:R-:W-:-:S13]  /*9cb0*/  ISETP.NE.AND P0, PT, R19, 0x3, PT ;  /* 0x000000031300780c */ /* 0x000fda0003f05270 */
[----:B------:R-:W-:Y:S05]  /*9cc0*/  @!P0 BRA `(.L_x_313) ;  /* 0x0000000000048947 */ /* 0x000fea0003800000 */
[----:B------:R-:W-:Y:S01]  /*9cd0*/  BPT.TRAP 0x1 ;  /* 0x000000040000795c */ /* 0x000fe20000300000 */
.L_x_313:
[----:B------:R-:W0:Y:S01]  /*9ce0*/  S2R R5, SR_CgaCtaId ;  /* 0x0000000000057919 */ /* 0x000e220000008800 */
[----:B------:R-:W-:Y:S02]  /*9cf0*/  MOV R2, 0x400 ;  /* 0x0000040000027802 */ /* 0x000fe40000000f00 */
[----:B------:R-:W-:Y:S02]  /*9d00*/  SHF.L.U32 R4, R0, 0x1f, RZ ;  /* 0x0000001f00047819 */ /* 0x000fe400000006ff */
[----:B0-----:R-:W-:-:S05]  /*9d10*/  LEA R2, R5, R2, 0x18 ;  /* 0x0000000205027211 */ /* 0x001fca00078ec0ff */
[----:B------:R-:W-:-:S04]  /*9d20*/  VIADD R2, R2, 0x20 ;  /* 0x0000002002027836 */ /* 0x000fc80000000000 */
[C---:B------:R-:W-:Y:S02]  /*9d30*/  IMAD R7, R3.reuse, 0x8, R2 ;  /* 0x0000000803077824 */ /* 0x040fe400078e0202 */
[----:B------:R-:W-:Y:S02]  /*9d40*/  VIADD R3, R3, 0x1 ;  /* 0x0000000103037836 */ /* 0x000fe40000000000 */
[----:B------:R-:W0:Y:S03]  /*9d50*/  SYNCS.PHASECHK.TRANS64.TRYWAIT P0, [R7+URZ], R4 ;  /* 0x00000004070075a7 */ /* 0x000e26000800017f */
[----:B------:R-:W-:-:S04]  /*9d60*/  ISETP.NE.AND P1, PT, R3, 0x4, PT ;  /* 0x000000040300780c */ /* 0x000fc80003f25270 */
[----:B------:R-:W-:Y:S02]  /*9d70*/  SEL R5, RZ, 0x1, P1 ;  /* 0x00000001ff057807 */ /* 0x000fe40000800000 */
[----:B------:R-:W-:Y:S02]  /*9d80*/  SEL R3, R3, RZ, P1 ;  /* 0x000000ff03037207 */ /* 0x000fe40000800000 */
[----:B------:R-:W-:-:S03]  /*9d90*/  LOP3.LUT R6, R0, R5, RZ, 0x3c, !PT ;  /* 0x0000000500067212 */ /* 0x000fc600078e3cff */
[----:B------:R-:W-:Y:S01]  /*9da0*/  IMAD R8, R3, 0x8, R2 ;  /* 0x0000000803087824 */ /* 0x000fe200078e0202 */
[----:B------:R-:W-:Y:S01]  /*9db0*/  SHF.L.U32 R5, R6, 0x1f, RZ ;  /* 0x0000001f06057819 */ /* 0x000fe200000006ff */
[----:B0-----:R-:W-:Y:S06]  /*9dc0*/  @!P0 BRA `(.L_x_314) ;  /* 0x0000000000dc8947 */ /* 0x001fec0003800000 */
.L_x_325:
[----:B------:R-:W1:Y:S01]  /*9dd0*/  SYNCS.PHASECHK.TRANS64.TRYWAIT P0, [R8+URZ], R5 ;  /* 0x00000005080075a7 */ /* 0x000e62000800017f */
[----:B------:R-:W-:-:S05]  /*9de0*/  VIADD R0, R3, 0x1 ;  /* 0x0000000103007836 */ /* 0x000fca0000000000 */
[----:B------:R-:W-:-:S04]  /*9df0*/  ISETP.NE.AND P1, PT, R0, 0x4, PT ;  /* 0x000000040000780c */ /* 0x000fc80003f25270 */
[----:B------:R-:W-:Y:S02]  /*9e00*/  SEL R3, RZ, 0x1, P1 ;  /* 0x00000001ff037807 */ /* 0x000fe40000800000 */
[----:B0-----:R-:W-:Y:S02]  /*9e10*/  SEL R7, R0, RZ, P1 ;  /* 0x000000ff00077207 */ /* 0x001fe40000800000 */
[----:B------:R-:W-:-:S03]  /*9e20*/  LOP3.LUT R9, R6, R3, RZ, 0x3c, !PT ;  /* 0x0000000306097212 */ /* 0x000fc600078e3cff */
[----:B------:R-:W-:Y:S01]  /*9e30*/  IMAD R11, R7, 0x8, R2 ;  /* 0x00000008070b7824 */ /* 0x000fe200078e0202 */
[----:B------:R-:W-:Y:S01]  /*9e40*/  SHF.L.U32 R6, R9, 0x1f, RZ ;  /* 0x0000001f09067819 */ /* 0x000fe200000006ff */
[----:B-1----:R-:W-:Y:S06]  /*9e50*/  @!P0 BRA `(.L_x_315) ;  /* 0x0000000000cc8947 */ /* 0x002fec0003800000 */
.L_x_326:
[----:B------:R-:W1:Y:S01]  /*9e60*/  SYNCS.PHASECHK.TRANS64.TRYWAIT P0, [R11+URZ], R6 ;  /* 0x000000060b0075a7 */ /* 0x000e62000800017f */
[----:B------:R-:W-:-:S05]  /*9e70*/  VIADD R0, R7, 0x1 ;  /* 0x0000000107007836 */ /* 0x000fca0000000000 */
[----:B------:R-:W-:-:S04]  /*9e80*/  ISETP.NE.AND P1, PT, R0, 0x4, PT ;  /* 0x000000040000780c */ /* 0x000fc80003f25270 */
[----:B------:R-:W-:Y:S02]  /*9e90*/  SEL R4, RZ, 0x1, P1 ;  /* 0x00000001ff047807 */ /* 0x000fe40000800000 */
[----:B------:R-:W-:Y:S02]  /*9ea0*/  SEL R3, R0, RZ, P1 ;  /* 0x000000ff00037207 */ /* 0x000fe40000800000 */
[----:B------:R-:W-:Y:S01]  /*9eb0*/  LOP3.LUT R0, R9, R4, RZ, 0x3c, !PT ;  /* 0x0000000409007212 */ /* 0x000fe200078e3cff */
[----:B-1----:R-:W-:Y:S06]  /*9ec0*/  @!P0 BRA `(.L_x_316) ;  /* 0x0000000000c48947 */ /* 0x002fec0003800000 */
.L_x_327:
[----:B------:R-:W-:Y:S01]  /*9ed0*/  IMAD R3, R3, 0x8, R2 ;  /* 0x0000000803037824 */ /* 0x000fe200078e0202 */
[----:B------:R-:W-:-:S07]  /*9ee0*/  SHF.L.U32 R0, R0, 0x1f, RZ ;  /* 0x0000001f00007819 */ /* 0x000fce00000006ff */
.L_x_317:
[----:B--2---:R2:W3:Y:S02]  /*9ef0*/  SYNCS.PHASECHK.TRANS64.TRYWAIT P0, [R3+URZ], R0 ;  /* 0x00000000030075a7 */ /* 0x0044e4000800017f */
[----:B---3--:R-:W-:Y:S05]  /*9f00*/  @!P0 NANOSLEEP.SYNCS 0x989680 ;  /* 0x009896800000895d */ /* 0x008fea0003900000 */
[----:B------:R-:W3:Y:S02]  /*9f10*/  @!P0 SYNCS.PHASECHK.TRANS64 P0, [R3+URZ], R0 ;  /* 0x00000000030085a7 */ /* 0x000ee4000800007f */
[----:B---3--:R-:W-:Y:S05]  /*9f20*/  @!P0 BRA `(.L_x_317) ;  /* 0xfffffffc00f08947 */ /* 0x008fea000383ffff */
.L_x_312:
[----:B------:R-:W-:Y:S05]  /*9f30*/  BSYNC B0 ;  /* 0x0000000000007941 */ /* 0x000fea0003800000 */
.L_x_311:
[----:B------:R-:W-:Y:S05]  /*9f40*/  EXIT ;  /* 0x000000000000794d */ /* 0x000fea0003800000 */
.L_x_21:
[----:B----4-:R4:W0:Y:S02]  /*9f50*/  SYNCS.PHASECHK.TRANS64.TRYWAIT P1, [R3+URZ], R0 ;  /* 0x00000000030075a7 */ /* 0x010824000802017f */
[----:B0-----:R-:W-:Y:S05]  /*9f60*/  @!P1 NANOSLEEP.SYNCS 0x989680 ;  /* 0x009896800000995d */ /* 0x001fea0003900000 */
[----:B------:R-:W0:Y:S02]  /*9f70*/  @!P1 SYNCS.PHASECHK.TRANS64 P1, [R3+URZ], R0 ;  /* 0x00000000030095a7 */ /* 0x000e24000802007f */
[----:B0-----:R-:W-:Y:S05]  /*9f80*/  @!P1 BRA `(.L_x_21) ;  /* 0xfffffffc00f09947 */ /* 0x001fea000383ffff */
[----:B------:R-:W-:Y:S05]  /*9f90*/  BRA `(.L_x_20) ;  /* 0xffffff7400607947 */ /* 0x000fea000383ffff */
.L_x_26:
[----:B-1----:R1:W3:Y:S02]  /*9fa0*/  SYNCS.PHASECHK.TRANS64.TRYWAIT P1, [R5+URZ], R4 ;  /* 0x00000004050075a7 */ /* 0x0022e4000802017f */
[----:B---3--:R-:W-:Y:S05]  /*9fb0*/  @!P1 NANOSLEEP.SYNCS 0x989680 ;  /* 0x009896800000995d */ /* 0x008fea0003900000 */
[----:B------:R-:W3:Y:S02]  /*9fc0*/  @!P1 SYNCS.PHASECHK.TRANS64 P1, [R5+URZ], R4 ;  /* 0x00000004050095a7 */ /* 0x000ee4000802007f */
[----:B---3--:R-:W-:Y:S05]  /*9fd0*/  @!P1 BRA `(.L_x_26) ;  /* 0xfffffffc00f09947 */ /* 0x008fea000383ffff */
[----:B------:R-:W-:Y:S05]  /*9fe0*/  BRA `(.L_x_25) ;  /* 0xffffff7800507947 */ /* 0x000fea000383ffff */
.L_x_299:
[----:B------:R-:W-:Y:S01]  /*9ff0*/  BSSY B1, `(.L_x_318) ;  /* 0x0000006000017945 */ /* 0x000fe20003800000 */
[----:B------:R-:W-:-:S07]  /*a000*/  IMAD.MOV.U32 R15, RZ, RZ, -0x1 ;  /* 0xffffffffff0f7424 */ /* 0x000fce00078e00ff */
[----:B------:R-:W-:Y:S05]  /*a010*/  WARPSYNC.COLLECTIVE R15, `(.L_x_319) ;  /* 0x000000000f0c7348 */ /* 0x000fea0003c00000 */
[----:B------:R-:W-:Y:S02]  /*a020*/  ELECT P6, UR62, PT ;  /* 0x00000000003e782f */ /* 0x000fe400038c0000 */
[----:B------:R-:W-:Y:S01]  /*a030*/  MOV R14, UR62 ;  /* 0x0000003e000e7c02 */ /* 0x000fe20008000f00 */
[----:B------:R-:W-:Y:S10]  /*a040*/  ENDCOLLECTIVE ;  /* 0x000000000000791b */ /* 0x000ff40003800000 */
.L_x_319:
[----:B------:R-:W-:Y:S05]  /*a050*/  BSYNC B1 ;  /* 0x0000000000017941 */ /* 0x000fea0003800000 */
.L_x_318:
[----:B------:R-:W-:Y:S05]  /*a060*/  BRA `(.L_x_320) ;  /* 0xfffffff0003c7947 */ /* 0x000fea000383ffff */
.L_x_302:
[----:B0-----:R0:W1:Y:S02]  /*a070*/  SYNCS.PHASECHK.TRANS64.TRYWAIT P0, [R20+URZ+0x20], R7 ;  /* 0x00002007140075a7 */ /* 0x001064000800017f */
[----:B-1----:R-:W-:Y:S05]  /*a080*/  @!P0 NANOSLEEP.SYNCS 0x989680 ;  /* 0x009896800000895d */ /* 0x002fea0003900000 */
[----:B------:R-:W1:Y:S02]  /*a090*/  @!P0 SYNCS.PHASECHK.TRANS64 P0, [R20+URZ+0x20], R7 ;  /* 0x00002007140085a7 */ /* 0x000e64000800007f */
[----:B-1----:R-:W-:Y:S05]  /*a0a0*/  @!P0 BRA `(.L_x_302) ;  /* 0xfffffffc00f08947 */ /* 0x002fea000383ffff */
[----:B------:R-:W-:Y:S05]  /*a0b0*/  BRA `(.L_x_321) ;  /* 0xfffffff000747947 */ /* 0x000fea000383ffff */
.L_x_310:
[----:B------:R-:W-:Y:S01]  /*a0c0*/  BSSY B0, `(.L_x_322) ;  /* 0x0000006000007945 */ /* 0x000fe20003800000 */
[----:B------:R-:W-:-:S07]  /*a0d0*/  IMAD.MOV.U32 R15, RZ, RZ, -0x1 ;  /* 0xffffffffff0f7424 */ /* 0x000fce00078e00ff */
[----:B------:R-:W-:Y:S05]  /*a0e0*/  WARPSYNC.COLLECTIVE R15, `(.L_x_323) ;  /* 0x000000000f0c7348 */ /* 0x000fea0003c00000 */
[----:B------:R-:W-:Y:S02]  /*a0f0*/  ELECT P6, UR62, PT ;  /* 0x00000000003e782f */ /* 0x000fe400038c0000 */
[----:B------:R-:W-:Y:S01]  /*a100*/  MOV R14, UR62 ;  /* 0x0000003e000e7c02 */ /* 0x000fe20008000f00 */
[----:B------:R-:W-:Y:S10]  /*a110*/  ENDCOLLECTIVE ;  /* 0x000000000000791b */ /* 0x000ff40003800000 */
.L_x_323:
[----:B------:R-:W-:Y:S05]  /*a120*/  BSYNC B0 ;  /* 0x0000000000007941 */ /* 0x000fea0003800000 */
.L_x_322:
[----:B------:R-:W-:Y:S05]  /*a130*/  BRA `(.L_x_324) ;  /* 0xfffffff800d07947 */ /* 0x000fea000383ffff */
.L_x_314:
[----:B0-----:R0:W1:Y:S02]  /*a140*/  SYNCS.PHASECHK.TRANS64.TRYWAIT P0, [R7+URZ], R4 ;  /* 0x00000004070075a7 */ /* 0x001064000800017f */
[----:B-1----:R-:W-:Y:S05]  /*a150*/  @!P0 NANOSLEEP.SYNCS 0x989680 ;  /* 0x009896800000895d */ /* 0x002fea0003900000 */
[----:B------:R-:W1:Y:S02]  /*a160*/  @!P0 SYNCS.PHASECHK.TRANS64 P0, [R7+URZ], R4 ;  /* 0x00000004070085a7 */ /* 0x000e64000800007f */
[----:B-1----:R-:W-:Y:S05]  /*a170*/  @!P0 BRA `(.L_x_314) ;  /* 0xfffffffc00f08947 */ /* 0x002fea000383ffff */
[----:B------:R-:W-:Y:S05]  /*a180*/  BRA `(.L_x_325) ;  /* 0xfffffffc00107947 */ /* 0x000fea000383ffff */
.L_x_315:
[----:B0-----:R0:W1:Y:S02]  /*a190*/  SYNCS.PHASECHK.TRANS64.TRYWAIT P0, [R8+URZ], R5 ;  /* 0x00000005080075a7 */ /* 0x001064000800017f */
[----:B-1----:R-:W-:Y:S05]  /*a1a0*/  @!P0 NANOSLEEP.SYNCS 0x989680 ;  /* 0x009896800000895d */ /* 0x002fea0003900000 */
[----:B------:R-:W1:Y:S02]  /*a1b0*/  @!P0 SYNCS.PHASECHK.TRANS64 P0, [R8+URZ], R5 ;  /* 0x00000005080085a7 */ /* 0x000e64000800007f */
[----:B-1----:R-:W-:Y:S05]  /*a1c0*/  @!P0 BRA `(.L_x_315) ;  /* 0xfffffffc00f08947 */ /* 0x002fea000383ffff */
[----:B------:R-:W-:Y:S05]  /*a1d0*/  BRA `(.L_x_326) ;  /* 0xfffffffc00207947 */ /* 0x000fea000383ffff */
.L_x_316:
[----:B-1----:R1:W2:Y:S02]  /*a1e0*/  SYNCS.PHASECHK.TRANS64.TRYWAIT P0, [R11+URZ], R6 ;  /* 0x000000060b0075a7 */ /* 0x0022a4000800017f */
[----:B--2---:R-:W-:Y:S05]  /*a1f0*/  @!P0 NANOSLEEP.SYNCS 0x989680 ;  /* 0x009896800000895d */ /* 0x004fea0003900000 */
[----:B------:R-:W2:Y:S02]  /*a200*/  @!P0 SYNCS.PHASECHK.TRANS64 P0, [R11+URZ], R6 ;  /* 0x000000060b0085a7 */ /* 0x000ea4000800007f */
[----:B--2---:R-:W-:Y:S05]  /*a210*/  @!P0 BRA `(.L_x_316) ;  /* 0xfffffffc00f08947 */ /* 0x004fea000383ffff */
[----:B------:R-:W-:Y:S05]  /*a220*/  BRA `(.L_x_327) ;  /* 0xfffffffc00287947 */ /* 0x000fea000383ffff */
.L_x_328:
[----:B------:R-:W-:-:S00]  /*a230*/  BRA `(.L_x_328) ;  /* 0xfffffffc00fc7947 */ /* 0x000fc0000383ffff */
[----:B------:R-:W-:-:S00]  /*a240*/  NOP ;  /* 0x0000000000007918 */ /* 0x000fc00000000000 */
        /* <DEDUP_REMOVED lines=11> */
.L_x_329:


//--------------------- .nv.global.init           --------------------------
	.section	.nv.global.init,"aw",@progbits
.nv.global.init:
	.type		$str$22,@object
	.size		$str$22,($str$23 - $str$22)
$str$22:
        /*0000*/ 	.byte	0x6b, 0x5f, 0x74, 0x69, 0x6c, 0x65, 0x5f, 0x63, 0x6f, 0x75, 0x6e, 0x74, 0x20, 0x3e, 0x3d, 0x20
        /*0010*/ 	.byte	0x31, 0x00
	.type		$str$23,@object
	.size		$str$23,(__unnamed_1 - $str$23)
$str$23:
        /*0012*/ 	.byte	0x2f, 0x74, 0x6d, 0x70, 0x2f, 0x63, 0x75, 0x74, 0x6c, 0x61, 0x73, 0x73, 0x5f, 0x73, 0x77, 0x65
        /*0022*/ 	.byte	0x65, 0x70, 0x5f, 0x73, 0x72, 0x63, 0x2f, 0x69, 0x6e, 0x63, 0x6c, 0x75, 0x64, 0x65, 0x2f, 0x63
        /*0032*/ 	.byte	0x75, 0x74, 0x6c, 0x61, 0x73, 0x73, 0x2f, 0x67, 0x65, 0x6d, 0x6d, 0x2f, 0x63, 0x6f, 0x6c, 0x6c
        /*0042*/ 	.byte	0x65, 0x63, 0x74, 0x69, 0x76, 0x65, 0x2f, 0x73, 0x6d, 0x39, 0x30, 0x5f, 0x6d, 0x6d, 0x61, 0x5f
        /*0052*/ 	.byte	0x74, 0x6d, 0x61, 0x5f, 0x67, 0x6d, 0x6d, 0x61, 0x5f, 0x73, 0x73, 0x5f, 0x77, 0x61, 0x72, 0x70
        /*0062*/ 	.byte	0x73, 0x70, 0x65, 0x63, 0x69, 0x61, 0x6c, 0x69, 0x7a, 0x65, 0x64, 0x2e, 0x68, 0x70, 0x70, 0x00
	.type		__unnamed_1,@object
	.size		__unnamed_1,(.L_0 - __unnamed_1)
__unnamed_1:
        /*0072*/ 	.byte	0x76, 0x6f, 0x69, 0x64, 0x20, 0x63, 0x75, 0x74, 0x6c, 0x61, 0x73, 0x73, 0x3a, 0x3a, 0x67, 0x65
        /* <DEDUP_REMOVED lines=172> */
        /*0b42*/ 	.byte	0x75, 0x74, 0x65, 0x3a, 0x3a, 0x69, 0x64, 0x65, 0x6e, 0x74, 0x69, 0x74, 0x79, 0x5d, 0x00
.L_0:


//--------------------- .nv.shared._ZN7cutlass13device_kernelINS_4gemm6kernel13GemmUniversalIN4cute5tupleIJiiiiEEENS1_10collective13CollectiveMmaINS1_34MainloopSm90TmaGmmaWarpSpecializedILi4ENS5_IJNS4_1CILi2EEENSA_ILi1EEESC_EEENS1_35KernelTmaWarpSpecializedCooperativeEEENS5_IJNSA_ILi128EEENSA_ILi256EEESG_EEEaNS5_IJlSC_lEEEaSJ_NS4_8TiledMMAINS4_8MMA_AtomIJNS4_4SM904GMMA27MMA_64x256x32_S32S8S8_SS_TNEEEENS4_6LayoutISD_NS5_IJSC_NSA_ILi0EEESR_EEEEENS5_IJNS4_10UnderscoreESU_SU_EEEEENS4_13SM90_TMA_LOADENS4_14ComposedLayoutINS4_7SwizzleILi3ELi4ELi3EEENS4_18smem_ptr_flag_bitsILi8EEENSQ_INS5_IJNSA_ILi8EEESG_EEENS5_IJSG_SC_EEEEEEEvNS4_8identityENS4_23SM90_TMA_LOAD_MULTICASTES17_vS18_EENS_8epilogue10collective6detail29Sm90TmaWarpSpecializedAdapterINS1C_15DefaultEpilogueIaSJ_SJ_NS1B_6thread17LinearCombinationIaLi1EiiLNS1G_9ScaleType4KindE0ELNS_15FloatRoundStyleE2EaEENS1_15EpilogueDefaultEEEEEvvEEEEvNT_6ParamsE --------------------------
	.section	.nv.shared._ZN7cutlass13device_kernelINS_4gemm6kernel13GemmUniversalIN4cute5tupleIJiiiiEEENS1_10collective13CollectiveMmaINS1_34MainloopSm90TmaGmmaWarpSpecializedILi4ENS5_IJNS4_1CILi2EEENSA_ILi1EEESC_EEENS1_35KernelTmaWarpSpecializedCooperativeEEENS5_IJNSA_ILi128EEENSA_ILi256EEESG_EEEaNS5_IJlSC_lEEEaSJ_NS4_8TiledMMAINS4_8MMA_AtomIJNS4_4SM904GMMA27MMA_64x256x32_S32S8S8_SS_TNEEEENS4_6LayoutISD_NS5_IJSC_NSA_ILi0EEESR_EEEEENS5_IJNS4_10UnderscoreESU_SU_EEEEENS4_13SM90_TMA_LOADENS4_14ComposedLayoutINS4_7SwizzleILi3ELi4ELi3EEENS4_18smem_ptr_flag_bitsILi8EEENSQ_INS5_IJNSA_ILi8EEESG_EEENS5_IJSG_SC_EEEEEEEvNS4_8identityENS4_23SM90_TMA_LOAD_MULTICASTES17_vS18_EENS_8epilogue10collective6detail29Sm90TmaWarpSpecializedAdapterINS1C_15DefaultEpilogueIaSJ_SJ_NS1B_6thread17LinearCombinationIaLi1EiiLNS1G_9ScaleType4KindE0ELNS_15FloatRoundStyleE2EaEENS1_15EpilogueDefaultEEEEEvvEEEEvNT_6ParamsE,"aw",@nobits
	.sectionflags	@""
	.align	16
	.zero		1024


//--------------------- .nv.shared.reserved.0     --------------------------
	.section	.nv.shared.reserved.0,"aw",@nobits
	.weak		__nv_reservedSMEM_offset_0_alias
	.size		__nv_reservedSMEM_offset_0_alias, 0, 0
	.other		__nv_reservedSMEM_offset_0_alias,@"STO_CUDA_RESERVED_SHARED STV_DEFAULT"
__nv_reservedSMEM_offset_0_alias:
	.zero		0


//--------------------- .nv.global                --------------------------
	.section	.nv.global,"aw",@nobits
.nv.global:
	.type		_ZN39_INTERNAL_84dd774a_4_k_cu_28444b34_56164cute1_E,@object
	.size		_ZN39_INTERNAL_84dd774a_4_k_cu_28444b34_56164cute1_E,(_ZN39_INTERNAL_84dd774a_4_k_cu_28444b34_56164cuda3std3__45__cpo6cbeginE - _ZN39_INTERNAL_84dd774a_4_k_cu_28444b34_56164cute1_E)
_ZN39_INTERNAL_84dd774a_4_k_cu_28444b34_56164cute1_E:
	.zero		1
	.type		_ZN39_INTERNAL_84dd774a_4_k_cu_28444b34_56164cuda3std3__45__cpo6cbeginE,@object
	.size		_ZN39_INTERNAL_84dd774a_4_k_cu_28444b34_56164cuda3std3__45__cpo6cbeginE,(_ZN39_INTERNAL_84dd774a_4_k_cu_28444b34_56164cuda3std3__48in_placeE - _ZN39_INTERNAL_84dd774a_4_k_cu_28444b34_56164cuda3std3__45__cpo6cbeginE)
_ZN39_INTERNAL_84dd774a_4_k_cu_28444b34_56164cuda3std3__45__cpo6cbeginE:
	.zero		1
	.type		_ZN39_INTERNAL_84dd774a_4_k_cu_28444b34_56164cuda3std3__48in_placeE,@object
	.size		_ZN39_INTERNAL_84dd774a_4_k_cu_28444b34_56164cuda3std3__48in_placeE,(_ZN39_INTERNAL_84dd774a_4_k_cu_28444b34_56164cuda3std6ranges3__45__cpo9iter_moveE - _ZN39_INTERNAL_84dd774a_4_k_cu_28444b34_56164cuda3std3__48in_placeE)
_ZN39_INTERNAL_84dd774a_4_k_cu_28444b34_56164cuda3std3__48in_placeE:
	.zero		1
	.type		_ZN39_INTERNAL_84dd774a_4_k_cu_28444b34_56164cuda3std6ranges3__45__cpo9iter_moveE,@object
	.size		_ZN39_INTERNAL_84dd774a_4_k_cu_28444b34_56164cuda3std6ranges3__45__cpo9iter_moveE,(_ZN39_INTERNAL_84dd774a_4_k_cu_28444b34_56164cuda3std3__45__cpo5beginE - _ZN39_INTERNAL_84dd774a_4_k_cu_28444b34_56164cuda3std6ranges3__45__cpo9iter_moveE)
_ZN39_INTERNAL_84dd774a_4_k_cu_28444b34_56164cuda3std6ranges3__45__cpo9iter_moveE:
	.zero		1
	.type		_ZN39_INTERNAL_84dd774a_4_k_cu_28444b34_56164cuda3std3__45__cpo5beginE,@object
	.size		_ZN39_INTERNAL_84dd774a_4_k_cu_28444b34_56164cuda3std3__45__cpo5beginE,(_ZN39_INTERNAL_84dd774a_4_k_cu_28444b34_56164cuda3std3__441_GLOBAL__N__84dd774a_4_k_cu_28444b34_56166ignoreE - _ZN39_INTERNAL_84dd774a_4_k_cu_28444b34_56164cuda3std3__45__cpo5beginE)
_ZN39_INTERNAL_84dd774a_4_k_cu_28444b34_56164cuda3std3__45__cpo5beginE:
	.zero		1
	.type		_ZN39_INTERNAL_84dd774a_4_k_cu_28444b34_56164cuda3std3__441_GLOBAL__N__84dd774a_4_k_cu_28444b34_56166ignoreE,@object
	.size		_ZN39_INTERNAL_84dd774a_4_k_cu_28444b34_56164cuda3std3__441_GLOBAL__N__84dd774a_4_k_cu_28444b34_56166ignoreE,(_ZN39_INTERNAL_84dd774a_4_k_cu_28444b34_56164cute7productE - _ZN39_INTERNAL_84dd774a_4_k_cu_28444b34_56164cuda3std3__441_GLOBAL__N__84dd774a_4_k_cu_28444b34_56166ignoreE)
_ZN39_INTERNAL_84dd774a_4_k_cu_28444b34_56164cuda3std3__441_GLOBAL__N__84dd774a_4_k_cu_28444b34_56166ignoreE:
	.zero		1
	.type		_ZN39_INTERNAL_84dd774a_4_k_cu_28444b34_56164cute7productE,@object
	.size		_ZN39_INTERNAL_84dd774a_4_k_cu_28444b34_56164cute7productE,(_ZN39_INTERNAL_84dd774a_4_k_cu_28444b34_56164cuda3std3__45__cpo3endE - _ZN39_INTERNAL_84dd774a_4_k_cu_28444b34_56164cute7productE)
_ZN39_INTERNAL_84dd774a_4_k_cu_28444b34_56164cute7productE:
	.zero		1
	.type		_ZN39_INTERNAL_84dd774a_4_k_cu_28444b34_56164cuda3std3__45__cpo3endE,@object
	.size		_ZN39_INTERNAL_84dd774a_4_k_cu_28444b34_56164cuda3std3__45__cpo3endE,(_ZN39_INTERNAL_84dd774a_4_k_cu_28444b34_56164cuda3std3__419piecewise_constructE - _ZN39_INTERNAL_84dd774a_4_k_cu_28444b34_56164cuda3std3__45__cpo3endE)
_ZN39_INTERNAL_84dd774a_4_k_cu_28444b34_56164cuda3std3__45__cpo3endE:
	.zero		1
	.type		_ZN39_INTERNAL_84dd774a_4_k_cu_28444b34_56164cuda3std3__419piecewise_constructE,@object
	.size		_ZN39_INTERNAL_84dd774a_4_k_cu_28444b34_56164cuda3std3__419piecewise_constructE,(_ZN39_INTERNAL_84dd774a_4_k_cu_28444b34_56164cuda3std3__45__cpo4cendE - _ZN39_INTERNAL_84dd774a_4_k_cu_28444b34_56164cuda3std3__419piecewise_constructE)
_ZN39_INTERNAL_84dd774a_4_k_cu_28444b34_56164cuda3std3__419piecewise_constructE:
	.zero		1
	.type		_ZN39_INTERNAL_84dd774a_4_k_cu_28444b34_56164cuda3std3__45__cpo4cendE,@object
	.size		_ZN39_INTERNAL_84dd774a_4_k_cu_28444b34_56164cuda3std3__45__cpo4cendE,(_ZN39_INTERNAL_84dd774a_4_k_cu_28444b34_56164cuda3std6ranges3__45__cpo4swapE - _ZN39_INTERNAL_84dd774a_4_k_cu_28444b34_56164cuda3std3__45__cpo4cendE)
_ZN39_INTERNAL_84dd774a_4_k_cu_28444b34_56164cuda3std3__45__cpo4cendE:
	.zero		1
	.type		_ZN39_INTERNAL_84dd774a_4_k_cu_28444b34_56164cuda3std6ranges3__45__cpo4swapE,@object
	.size		_ZN39_INTERNAL_84dd774a_4_k_cu_28444b34_56164cuda3std6ranges3__45__cpo4swapE,(.L_8 - _ZN39_INTERNAL_84dd774a_4_k_cu_28444b34_56164cuda3std6ranges3__45__cpo4swapE)
_ZN39_INTERNAL_84dd774a_4_k_cu_28444b34_56164cuda3std6ranges3__45__cpo4swapE:
	.zero		1
.L_8:


//--------------------- .nv.constant0._ZN7cutlass13device_kernelINS_4gemm6kernel13GemmUniversalIN4cute5tupleIJiiiiEEENS1_10collective13CollectiveMmaINS1_34MainloopSm90TmaGmmaWarpSpecializedILi4ENS5_IJNS4_1CILi2EEENSA_ILi1EEESC_EEENS1_35KernelTmaWarpSpecializedCooperativeEEENS5_IJNSA_ILi128EEENSA_ILi256EEESG_EEEaNS5_IJlSC_lEEEaSJ_NS4_8TiledMMAINS4_8MMA_AtomIJNS4_4SM904GMMA27MMA_64x256x32_S32S8S8_SS_TNEEEENS4_6LayoutISD_NS5_IJSC_NSA_ILi0EEESR_EEEEENS5_IJNS4_10UnderscoreESU_SU_EEEEENS4_13SM90_TMA_LOADENS4_14ComposedLayoutINS4_7SwizzleILi3ELi4ELi3EEENS4_18smem_ptr_flag_bitsILi8EEENSQ_INS5_IJNSA_ILi8EEESG_EEENS5_IJSG_SC_EEEEEEEvNS4_8identityENS4_23SM90_TMA_LOAD_MULTICASTES17_vS18_EENS_8epilogue10collective6detail29Sm90TmaWarpSpecializedAdapterINS1C_15DefaultEpilogueIaSJ_SJ_NS1B_6thread17LinearCombinationIaLi1EiiLNS1G_9ScaleType4KindE0ELNS_15FloatRoundStyleE2EaEENS1_15EpilogueDefaultEEEEEvvEEEEvNT_6ParamsE --------------------------
	.section	.nv.constant0._ZN7cutlass13device_kernelINS_4gemm6kernel13GemmUniversalIN4cute5tupleIJiiiiEEENS1_10collective13CollectiveMmaINS1_34MainloopSm90TmaGmmaWarpSpecializedILi4ENS5_IJNS4_1CILi2EEENSA_ILi1EEESC_EEENS1_35KernelTmaWarpSpecializedCooperativeEEENS5_IJNSA_ILi128EEENSA_ILi256EEESG_EEEaNS5_IJlSC_lEEEaSJ_NS4_8TiledMMAINS4_8MMA_AtomIJNS4_4SM904GMMA27MMA_64x256x32_S32S8S8_SS_TNEEEENS4_6LayoutISD_NS5_IJSC_NSA_ILi0EEESR_EEEEENS5_IJNS4_10UnderscoreESU_SU_EEEEENS4_13SM90_TMA_LOADENS4_14ComposedLayoutINS4_7SwizzleILi3ELi4ELi3EEENS4_18smem_ptr_flag_bitsILi8EEENSQ_INS5_IJNSA_ILi8EEESG_EEENS5_IJSG_SC_EEEEEEEvNS4_8identityENS4_23SM90_TMA_LOAD_MULTICASTES17_vS18_EENS_8epilogue10collective6detail29Sm90TmaWarpSpecializedAdapterINS1C_15DefaultEpilogueIaSJ_SJ_NS1B_6thread17LinearCombinationIaLi1EiiLNS1G_9ScaleType4KindE0ELNS_15FloatRoundStyleE2EaEENS1_15EpilogueDefaultEEEEEvvEEEEvNT_6ParamsE,"a",@progbits
	.sectionflags	@""
	.align	4
.nv.constant0._ZN7cutlass13device_kernelINS_4gemm6kernel13GemmUniversalIN4cute5tupleIJiiiiEEENS1_10collective13CollectiveMmaINS1_34MainloopSm90TmaGmmaWarpSpecializedILi4ENS5_IJNS4_1CILi2EEENSA_ILi1EEESC_EEENS1_35KernelTmaWarpSpecializedCooperativeEEENS5_IJNSA_ILi128EEENSA_ILi256EEESG_EEEaNS5_IJlSC_lEEEaSJ_NS4_8TiledMMAINS4_8MMA_AtomIJNS4_4SM904GMMA27MMA_64x256x32_S32S8S8_SS_TNEEEENS4_6LayoutISD_NS5_IJSC_NSA_ILi0EEESR_EEEEENS5_IJNS4_10UnderscoreESU_SU_EEEEENS4_13SM90_TMA_LOADENS4_14ComposedLayoutINS4_7SwizzleILi3ELi4ELi3EEENS4_18smem_ptr_flag_bitsILi8EEENSQ_INS5_IJNSA_ILi8EEESG_EEENS5_IJSG_SC_EEEEEEEvNS4_8identityENS4_23SM90_TMA_LOAD_MULTICASTES17_vS18_EENS_8epilogue10collective6detail29Sm90TmaWarpSpecializedAdapterINS1C_15DefaultEpilogueIaSJ_SJ_NS1B_6thread17LinearCombinationIaLi1EiiLNS1G_9ScaleType4KindE0ELNS_15FloatRoundStyleE2EaEENS1_15EpilogueDefaultEEEEEvvEEEEvNT_6ParamsE:
	.zero		1664


//--------------------- SYMBOLS --------------------------

	.type		.nv.reservedSmem.offset0,@object
	.size		.nv.reservedSmem.offset0,0x4
	.type		__assertfail,@function
